	.target	sm_90a

	.elftype	@"ET_EXEC"


//--------------------- .note.nv.tkinfo           --------------------------
	.section	.note.nv.tkinfo,"",@"SHT_NOTE"
	.sectionflags	@"SHF_NOTE_NV_TKINFO"
	.tkinfo
        /*0018*/ 	.word	0x00000002
        /*0030*/ 	.string	""
        /*0030*/ 	.string	"ptxas"
        /*0030*/ 	.string	"Cuda compilation tools, release 13.0, V13.0.88"
        /*0030*/ 	.string	"Build cuda_13.0.r13.0/compiler.36424714_0"
        /*0030*/ 	.string	"-arch sm_90a -m 64 "



//--------------------- .note.nv.cuinfo           --------------------------
	.section	.note.nv.cuinfo,"",@"SHT_NOTE"
	.sectionflags	@"SHF_NOTE_NV_CUINFO"
        /*0018*/ 	.short	0x0002
        /*001a*/ 	.short	0x005a
        /*001c*/ 	.short	0x0082
	.zero		2


//--------------------- .nv.info                  --------------------------
	.section	.nv.info,"",@"SHT_CUDA_INFO"
	.align	4


	//----- nvinfo : EIATTR_REGCOUNT
	.align		4
        /*0000*/ 	.byte	0x04, 0x2f
        /*0002*/ 	.short	(.L_12 - .L_11)
	.align		4
.L_11:
        /*0004*/ 	.word	index@(_ZN7cutlass13device_kernelINS_4conv6kernel13ConvUniversalINS1_16ConvProblemShapeILNS1_8OperatorE0ELi3EEENS1_10collective14CollectiveConvINS1_46MainloopSm90TmaGmmaWarpSpecializedImplicitGemmILS5_0ELi9ELi3EN4cute5tupleIJNSA_1CILi1EEESD_SD_EEENS1_36KernelImplicitTmaWarpSpecializedSm90ELi1EEENSB_IJNSC_ILi64EEENSC_ILi128EEENSB_IJSH_EEEEEENS_10bfloat16_tESL_NSA_8TiledMMAINSA_8MMA_AtomIJNSA_4SM904GMMA28MMA_64x128x16_F32BF16BF16_SSILNSP_5MajorE0ELSR_0ELNSP_7ScaleInE1ELSS_1EEEEEENSA_6LayoutISE_NSB_IJNSC_ILi0EEESW_SW_EEEEENSB_IJNSA_10UnderscoreESZ_SZ_EEEEENS7_6detail26Sm90ImplicitGemmTileTraitsINSA_20SM90_TMA_LOAD_IM2COLENSA_14ComposedLayoutINSA_7SwizzleILi3ELi4ELi3EEENSA_18smem_ptr_flag_bitsILi16EEENSV_INSB_IJNSB_IJNSC_ILi8EEES1A_EEENSB_IJSH_SD_EEENSB_IJSD_NSC_ILi9EEEEEEEEENSB_IJNSB_IJSH_NSC_ILi512EEEEEENSB_IJSD_SW_EEENSB_IJSW_NSC_ILi4096EEEEEEEEEEEEEvEENS13_INSA_13SM90_TMA_LOADENS15_IS17_S19_NSV_INSB_IJNSB_IJS1A_NSC_ILi16EEEEEES1C_S1E_EEENSB_IJS1H_S1I_NSB_IJSW_NSC_ILi8192EEEEEEEEEEEEEvEEEENS_8epilogue10collective6detail29Sm90TmaWarpSpecializedAdapterINS21_15DefaultEpilogueISL_NSB_IJNSB_IJllllEEESD_SW_EEES26_NS20_6thread17LinearCombinationISL_Li1EffLNS27_9ScaleType4KindE0ELNS_15FloatRoundStyleE2ESL_EENS_4gemm15EpilogueDefaultEEEEEvvEEEEvNT_6ParamsE)
        /*0008*/ 	.word	0x0000005a


	//----- nvinfo : EIATTR_FRAME_SIZE
	.align		4
.L_12:
        /*000c*/ 	.byte	0x04, 0x11
        /*000e*/ 	.short	(.L_14 - .L_13)
	.align		4
.L_13:
        /*0010*/ 	.word	index@(_ZN7cutlass13device_kernelINS_4conv6kernel13ConvUniversalINS1_16ConvProblemShapeILNS1_8OperatorE0ELi3EEENS1_10collective14CollectiveConvINS1_46MainloopSm90TmaGmmaWarpSpecializedImplicitGemmILS5_0ELi9ELi3EN4cute5tupleIJNSA_1CILi1EEESD_SD_EEENS1_36KernelImplicitTmaWarpSpecializedSm90ELi1EEENSB_IJNSC_ILi64EEENSC_ILi128EEENSB_IJSH_EEEEEENS_10bfloat16_tESL_NSA_8TiledMMAINSA_8MMA_AtomIJNSA_4SM904GMMA28MMA_64x128x16_F32BF16BF16_SSILNSP_5MajorE0ELSR_0ELNSP_7ScaleInE1ELSS_1EEEEEENSA_6LayoutISE_NSB_IJNSC_ILi0EEESW_SW_EEEEENSB_IJNSA_10UnderscoreESZ_SZ_EEEEENS7_6detail26Sm90ImplicitGemmTileTraitsINSA_20SM90_TMA_LOAD_IM2COLENSA_14ComposedLayoutINSA_7SwizzleILi3ELi4ELi3EEENSA_18smem_ptr_flag_bitsILi16EEENSV_INSB_IJNSB_IJNSC_ILi8EEES1A_EEENSB_IJSH_SD_EEENSB_IJSD_NSC_ILi9EEEEEEEEENSB_IJNSB_IJSH_NSC_ILi512EEEEEENSB_IJSD_SW_EEENSB_IJSW_NSC_ILi4096EEEEEEEEEEEEEvEENS13_INSA_13SM90_TMA_LOADENS15_IS17_S19_NSV_INSB_IJNSB_IJS1A_NSC_ILi16EEEEEES1C_S1E_EEENSB_IJS1H_S1I_NSB_IJSW_NSC_ILi8192EEEEEEEEEEEEEvEEEENS_8epilogue10collective6detail29Sm90TmaWarpSpecializedAdapterINS21_15DefaultEpilogueISL_NSB_IJNSB_IJllllEEESD_SW_EEES26_NS20_6thread17LinearCombinationISL_Li1EffLNS27_9ScaleType4KindE0ELNS_15FloatRoundStyleE2ESL_EENS_4gemm15EpilogueDefaultEEEEEvvEEEEvNT_6ParamsE)
        /*0014*/ 	.word	0x00000000


	//----- nvinfo : EIATTR_MIN_STACK_SIZE
	.align		4
.L_14:
        /*0018*/ 	.byte	0x04, 0x12
        /*001a*/ 	.short	(.L_16 - .L_15)
	.align		4
.L_15:
        /*001c*/ 	.word	index@(_ZN7cutlass13device_kernelINS_4conv6kernel13ConvUniversalINS1_16ConvProblemShapeILNS1_8OperatorE0ELi3EEENS1_10collective14CollectiveConvINS1_46MainloopSm90TmaGmmaWarpSpecializedImplicitGemmILS5_0ELi9ELi3EN4cute5tupleIJNSA_1CILi1EEESD_SD_EEENS1_36KernelImplicitTmaWarpSpecializedSm90ELi1EEENSB_IJNSC_ILi64EEENSC_ILi128EEENSB_IJSH_EEEEEENS_10bfloat16_tESL_NSA_8TiledMMAINSA_8MMA_AtomIJNSA_4SM904GMMA28MMA_64x128x16_F32BF16BF16_SSILNSP_5MajorE0ELSR_0ELNSP_7ScaleInE1ELSS_1EEEEEENSA_6LayoutISE_NSB_IJNSC_ILi0EEESW_SW_EEEEENSB_IJNSA_10UnderscoreESZ_SZ_EEEEENS7_6detail26Sm90ImplicitGemmTileTraitsINSA_20SM90_TMA_LOAD_IM2COLENSA_14ComposedLayoutINSA_7SwizzleILi3ELi4ELi3EEENSA_18smem_ptr_flag_bitsILi16EEENSV_INSB_IJNSB_IJNSC_ILi8EEES1A_EEENSB_IJSH_SD_EEENSB_IJSD_NSC_ILi9EEEEEEEEENSB_IJNSB_IJSH_NSC_ILi512EEEEEENSB_IJSD_SW_EEENSB_IJSW_NSC_ILi4096EEEEEEEEEEEEEvEENS13_INSA_13SM90_TMA_LOADENS15_IS17_S19_NSV_INSB_IJNSB_IJS1A_NSC_ILi16EEEEEES1C_S1E_EEENSB_IJS1H_S1I_NSB_IJSW_NSC_ILi8192EEEEEEEEEEEEEvEEEENS_8epilogue10collective6detail29Sm90TmaWarpSpecializedAdapterINS21_15DefaultEpilogueISL_NSB_IJNSB_IJllllEEESD_SW_EEES26_NS20_6thread17LinearCombinationISL_Li1EffLNS27_9ScaleType4KindE0ELNS_15FloatRoundStyleE2ESL_EENS_4gemm15EpilogueDefaultEEEEEvvEEEEvNT_6ParamsE)
        /*0020*/ 	.word	0x00000000
.L_16:


//--------------------- .nv.compat                --------------------------
	.section	.nv.compat,"",@"SHT_CUDA_COMPAT_INFO"
	.align	4
        /*0000*/ 	.byte	0x02, 0x09, 0x01, 0x00, 0x02, 0x02, 0x04, 0x00, 0x02, 0x05, 0x05, 0x00, 0x03, 0x07, 0x01, 0x01
        /*0010*/ 	.byte	0x02, 0x03, 0x01, 0x00, 0x02, 0x06, 0x01, 0x00, 0x04, 0x0b, 0x08, 0x00, 0x00, 0x00, 0x00, 0x00
        /*0020*/ 	.byte	0x00, 0x00, 0x00, 0x00


//--------------------- .nv.info._ZN7cutlass13device_kernelINS_4conv6kernel13ConvUniversalINS1_16ConvProblemShapeILNS1_8OperatorE0ELi3EEENS1_10collective14CollectiveConvINS1_46MainloopSm90TmaGmmaWarpSpecializedImplicitGemmILS5_0ELi9ELi3EN4cute5tupleIJNSA_1CILi1EEESD_SD_EEENS1_36KernelImplicitTmaWarpSpecializedSm90ELi1EEENSB_IJNSC_ILi64EEENSC_ILi128EEENSB_IJSH_EEEEEENS_10bfloat16_tESL_NSA_8TiledMMAINSA_8MMA_AtomIJNSA_4SM904GMMA28MMA_64x128x16_F32BF16BF16_SSILNSP_5MajorE0ELSR_0ELNSP_7ScaleInE1ELSS_1EEEEEENSA_6LayoutISE_NSB_IJNSC_ILi0EEESW_SW_EEEEENSB_IJNSA_10UnderscoreESZ_SZ_EEEEENS7_6detail26Sm90ImplicitGemmTileTraitsINSA_20SM90_TMA_LOAD_IM2COLENSA_14ComposedLayoutINSA_7SwizzleILi3ELi4ELi3EEENSA_18smem_ptr_flag_bitsILi16EEENSV_INSB_IJNSB_IJNSC_ILi8EEES1A_EEENSB_IJSH_SD_EEENSB_IJSD_NSC_ILi9EEEEEEEEENSB_IJNSB_IJSH_NSC_ILi512EEEEEENSB_IJSD_SW_EEENSB_IJSW_NSC_ILi4096EEEEEEEEEEEEEvEENS13_INSA_13SM90_TMA_LOADENS15_IS17_S19_NSV_INSB_IJNSB_IJS1A_NSC_ILi16EEEEEES1C_S1E_EEENSB_IJS1H_S1I_NSB_IJSW_NSC_ILi8192EEEEEEEEEEEEEvEEEENS_8epilogue10collective6detail29Sm90TmaWarpSpecializedAdapterINS21_15DefaultEpilogueISL_NSB_IJNSB_IJllllEEESD_SW_EEES26_NS20_6thread17LinearCombinationISL_Li1EffLNS27_9ScaleType4KindE0ELNS_15FloatRoundStyleE2ESL_EENS_4gemm15EpilogueDefaultEEEEEvvEEEEvNT_6ParamsE --------------------------
	.section	.nv.info._ZN7cutlass13device_kernelINS_4conv6kernel13ConvUniversalINS1_16ConvProblemShapeILNS1_8OperatorE0ELi3EEENS1_10collective14CollectiveConvINS1_46MainloopSm90TmaGmmaWarpSpecializedImplicitGemmILS5_0ELi9ELi3EN4cute5tupleIJNSA_1CILi1EEESD_SD_EEENS1_36KernelImplicitTmaWarpSpecializedSm90ELi1EEENSB_IJNSC_ILi64EEENSC_ILi128EEENSB_IJSH_EEEEEENS_10bfloat16_tESL_NSA_8TiledMMAINSA_8MMA_AtomIJNSA_4SM904GMMA28MMA_64x128x16_F32BF16BF16_SSILNSP_5MajorE0ELSR_0ELNSP_7ScaleInE1ELSS_1EEEEEENSA_6LayoutISE_NSB_IJNSC_ILi0EEESW_SW_EEEEENSB_IJNSA_10UnderscoreESZ_SZ_EEEEENS7_6detail26Sm90ImplicitGemmTileTraitsINSA_20SM90_TMA_LOAD_IM2COLENSA_14ComposedLayoutINSA_7SwizzleILi3ELi4ELi3EEENSA_18smem_ptr_flag_bitsILi16EEENSV_INSB_IJNSB_IJNSC_ILi8EEES1A_EEENSB_IJSH_SD_EEENSB_IJSD_NSC_ILi9EEEEEEEEENSB_IJNSB_IJSH_NSC_ILi512EEEEEENSB_IJSD_SW_EEENSB_IJSW_NSC_ILi4096EEEEEEEEEEEEEvEENS13_INSA_13SM90_TMA_LOADENS15_IS17_S19_NSV_INSB_IJNSB_IJS1A_NSC_ILi16EEEEEES1C_S1E_EEENSB_IJS1H_S1I_NSB_IJSW_NSC_ILi8192EEEEEEEEEEEEEvEEEENS_8epilogue10collective6detail29Sm90TmaWarpSpecializedAdapterINS21_15DefaultEpilogueISL_NSB_IJNSB_IJllllEEESD_SW_EEES26_NS20_6thread17LinearCombinationISL_Li1EffLNS27_9ScaleType4KindE0ELNS_15FloatRoundStyleE2ESL_EENS_4gemm15EpilogueDefaultEEEEEvvEEEEvNT_6ParamsE,"",@"SHT_CUDA_INFO"
	.sectionflags	@""
	.align	4


	//----- nvinfo : EIATTR_CUDA_API_VERSION
	.align		4
        /*0000*/ 	.byte	0x04, 0x37
        /*0002*/ 	.short	(.L_18 - .L_17)
.L_17:
        /*0004*/ 	.word	0x00000082


	//----- nvinfo : EIATTR_KPARAM_INFO
	.align		4
.L_18:
        /*0008*/ 	.byte	0x04, 0x17
        /*000a*/ 	.short	(.L_20 - .L_19)
.L_19:
        /*000c*/ 	.word	0x00000000
        /*0010*/ 	.short	0x0000
        /*0012*/ 	.short	0x0070
        /*0014*/ 	.byte	0x00, 0xf0, 0x01, 0x10


	//----- nvinfo : EIATTR_SPARSE_MMA_MASK
	.align		4
.L_20:
        /*0018*/ 	.byte	0x03, 0x50
        /*001a*/ 	.short	0x0000


	//----- nvinfo : EIATTR_MAXREG_COUNT
	.align		4
        /*001c*/ 	.byte	0x03, 0x1b
        /*001e*/ 	.short	0x00ff


	//----- nvinfo : EIATTR_NUM_BARRIERS
	.align		4
        /*0020*/ 	.byte	0x02, 0x4c
        /*0022*/ 	.byte	0x01
	.zero		1


	//----- nvinfo : EIATTR_MERCURY_ISA_VERSION
	.align		4
        /*0024*/ 	.byte	0x03, 0x5f
        /*0026*/ 	.short	0x0101


	//----- nvinfo : EIATTR_COOP_GROUP_MASK_REGIDS
	.align		4
        /*0028*/ 	.byte	0x04, 0x29
        /*002a*/ 	.short	(.L_22 - .L_21)


	//   ....[0]....
.L_21:
        /*002c*/ 	.word	0xffffffff


	//   ....[1]....
        /*0030*/ 	.word	0xffffffff


	//   ....[2]....
        /*0034*/ 	.word	0xffffffff


	//----- nvinfo : EIATTR_COOP_GROUP_INSTR_OFFSETS
	.align		4
.L_22:
        /*0038*/ 	.byte	0x04, 0x28
        /*003a*/ 	.short	(.L_24 - .L_23)


	//   ....[0]....
.L_23:
        /*003c*/ 	.word	0x00000060


	//   ....[1]....
        /*0040*/ 	.word	0x00000070


	//   ....[2]....
        /*0044*/ 	.word	0x00000130


	//----- nvinfo : EIATTR_MBARRIER_INSTR_OFFSETS
	.align		4
.L_24:
        /*0048*/ 	.byte	0x04, 0x39
        /*004a*/ 	.short	(.L_26 - .L_25)


	//   ....[0]....
.L_25:
        /*004c*/ 	.word	0x00000270
        /*0050*/ 	.word	0x000000ff
        /*0054*/ 	.word	0x00036000
        /*0058*/ 	.short	0x0100
        /*005a*/ 	.byte	0x08
	.zero		1


	//   ....[1]....
        /*005c*/ 	.word	0x00000280
        /*0060*/ 	.word	0x000000ff
        /*0064*/ 	.word	0x00036048
        /*0068*/ 	.short	0x0100
        /*006a*/ 	.byte	0x08
	.zero		1


	//   ....[2]....
        /*006c*/ 	.word	0x00000290
        /*0070*/ 	.word	0x000000ff
        /*0074*/ 	.word	0x00036008
        /*0078*/ 	.short	0x0100
        /*007a*/ 	.byte	0x08
	.zero		1


	//   ....[3]....
        /*007c*/ 	.word	0x000002a0
        /*0080*/ 	.word	0x000000ff
        /*0084*/ 	.word	0x00036050
        /*0088*/ 	.short	0x0100
        /*008a*/ 	.byte	0x08
	.zero		1


	//   ....[4]....
        /*008c*/ 	.word	0x000002b0
        /*0090*/ 	.word	0x000000ff
        /*0094*/ 	.word	0x00036010
        /*0098*/ 	.short	0x0100
        /*009a*/ 	.byte	0x08
	.zero		1


	//   ....[5]....
        /*009c*/ 	.word	0x000002c0
        /*00a0*/ 	.word	0x000000ff
        /*00a4*/ 	.word	0x00036058
        /*00a8*/ 	.short	0x0100
        /*00aa*/ 	.byte	0x08
	.zero		1


	//   ....[6]....
        /*00ac*/ 	.word	0x000002d0
        /*00b0*/ 	.word	0x000000ff
        /*00b4*/ 	.word	0x00036018
        /*00b8*/ 	.short	0x0100
        /*00ba*/ 	.byte	0x08
	.zero		1


	//   ....[7]....
        /*00bc*/ 	.word	0x000002e0
        /*00c0*/ 	.word	0x000000ff
        /*00c4*/ 	.word	0x00036060
        /*00c8*/ 	.short	0x0100
        /*00ca*/ 	.byte	0x08
	.zero		1


	//   ....[8]....
        /*00cc*/ 	.word	0x000002f0
        /*00d0*/ 	.word	0x000000ff
        /*00d4*/ 	.word	0x00036020
        /*00d8*/ 	.short	0x0100
        /*00da*/ 	.byte	0x08
	.zero		1


	//   ....[9]....
        /*00dc*/ 	.word	0x00000300
        /*00e0*/ 	.word	0x000000ff
        /*00e4*/ 	.word	0x00036068
        /*00e8*/ 	.short	0x0100
        /*00ea*/ 	.byte	0x08
	.zero		1


	//   ....[10]....
        /*00ec*/ 	.word	0x00000310
        /*00f0*/ 	.word	0x000000ff
        /*00f4*/ 	.word	0x00036028
        /*00f8*/ 	.short	0x0100
        /*00fa*/ 	.byte	0x08
	.zero		1


	//   ....[11]....
        /*00fc*/ 	.word	0x00000320
        /*0100*/ 	.word	0x000000ff
        /*0104*/ 	.word	0x00036070
        /*0108*/ 	.short	0x0100
        /*010a*/ 	.byte	0x08
	.zero		1


	//   ....[12]....
        /*010c*/ 	.word	0x00000330
        /*0110*/ 	.word	0x000000ff
        /*0114*/ 	.word	0x00036030
        /*0118*/ 	.short	0x0100
        /*011a*/ 	.byte	0x08
	.zero		1


	//   ....[13]....
        /*011c*/ 	.word	0x00000340
        /*0120*/ 	.word	0x000000ff
        /*0124*/ 	.word	0x00036078
        /*0128*/ 	.short	0x0100
        /*012a*/ 	.byte	0x08
	.zero		1


	//   ....[14]....
        /*012c*/ 	.word	0x00000350
        /*0130*/ 	.word	0x000000ff
        /*0134*/ 	.word	0x00036038
        /*0138*/ 	.short	0x0100
        /*013a*/ 	.byte	0x08
	.zero		1


	//   ....[15]....
        /*013c*/ 	.word	0x00000360
        /*0140*/ 	.word	0x000000ff
        /*0144*/ 	.word	0x00036080
        /*0148*/ 	.short	0x0100
        /*014a*/ 	.byte	0x08
	.zero		1


	//   ....[16]....
        /*014c*/ 	.word	0x00000370
        /*0150*/ 	.word	0x000000ff
        /*0154*/ 	.word	0x00036040
        /*0158*/ 	.short	0x0100
        /*015a*/ 	.byte	0x08
	.zero		1


	//   ....[17]....
        /*015c*/ 	.word	0x00000380
        /*0160*/ 	.word	0x000000ff
        /*0164*/ 	.word	0x00036088
        /*0168*/ 	.short	0x0100
        /*016a*/ 	.byte	0x08
	.zero		1


	//   ....[18]....
        /*016c*/ 	.word	0x00000a70
        /*0170*/ 	.word	0x00000006
        /*0174*/ 	.word	0x00036000
        /*0178*/ 	.short	0x010a
        /*017a*/ 	.byte	0x3f
	.zero		1


	//   ....[19]....
        /*017c*/ 	.word	0x00000e10
        /*0180*/ 	.word	0x00000008
        /*0184*/ 	.word	0x00036000
        /*0188*/ 	.short	0x010a
        /*018a*/ 	.byte	0x3f
	.zero		1


	//   ....[20]....
        /*018c*/ 	.word	0x00001030
        /*0190*/ 	.word	0x000000ff
        /*0194*/ 	.word	0x00000000
        /*0198*/ 	.short	0x0101
        /*019a*/ 	.byte	0x06
	.zero		1


	//   ....[21]....
        /*019c*/ 	.word	0x00001230
        /*01a0*/ 	.word	0x00000006
        /*01a4*/ 	.word	0x00000000
        /*01a8*/ 	.short	0x0101
        /*01aa*/ 	.byte	0x3f
	.zero		1


	//   ....[22]....
        /*01ac*/ 	.word	0x00005da0
        /*01b0*/ 	.word	0x00000011
        /*01b4*/ 	.word	0x00036048
        /*01b8*/ 	.short	0x010a
        /*01ba*/ 	.byte	0x3f
	.zero		1


	//   ....[23]....
        /*01bc*/ 	.word	0x00006590
        /*01c0*/ 	.word	0x00000002
        /*01c4*/ 	.word	0x00000000
        /*01c8*/ 	.short	0x010a
        /*01ca*/ 	.byte	0x3f
	.zero		1


	//   ....[24]....
        /*01cc*/ 	.word	0x00006640
        /*01d0*/ 	.word	0x00000000
        /*01d4*/ 	.word	0x00000000
        /*01d8*/ 	.short	0x010a
        /*01da*/ 	.byte	0x3f
	.zero		1


	//   ....[25]....
        /*01dc*/ 	.word	0x000066f0
        /*01e0*/ 	.word	0x00000000
        /*01e4*/ 	.word	0x00000000
        /*01e8*/ 	.short	0x010a
        /*01ea*/ 	.byte	0x3f
	.zero		1


	//   ....[26]....
        /*01ec*/ 	.word	0x000067a0
        /*01f0*/ 	.word	0x00000000
        /*01f4*/ 	.word	0x00000000
        /*01f8*/ 	.short	0x010a
        /*01fa*/ 	.byte	0x3f
	.zero		1


	//   ....[27]....
        /*01fc*/ 	.word	0x00006850
        /*0200*/ 	.word	0x00000000
        /*0204*/ 	.word	0x00000000
        /*0208*/ 	.short	0x010a
        /*020a*/ 	.byte	0x3f
	.zero		1


	//   ....[28]....
        /*020c*/ 	.word	0x00006900
        /*0210*/ 	.word	0x00000000
        /*0214*/ 	.word	0x00000000
        /*0218*/ 	.short	0x010a
        /*021a*/ 	.byte	0x3f
	.zero		1


	//   ....[29]....
        /*021c*/ 	.word	0x000069b0
        /*0220*/ 	.word	0x00000000
        /*0224*/ 	.word	0x00000000
        /*0228*/ 	.short	0x010a
        /*022a*/ 	.byte	0x3f
	.zero		1


	//   ....[30]....
        /*022c*/ 	.word	0x00006a60
        /*0230*/ 	.word	0x00000000
        /*0234*/ 	.word	0x00000000
        /*0238*/ 	.short	0x010a
        /*023a*/ 	.byte	0x3f
	.zero		1


	//   ....[31]....
        /*023c*/ 	.word	0x00006b10
        /*0240*/ 	.word	0x00000004
        /*0244*/ 	.word	0x00000000
        /*0248*/ 	.short	0x010a
        /*024a*/ 	.byte	0x3f
	.zero		1


	//----- nvinfo : EIATTR_NUM_MBARRIERS
	.align		4
.L_26:
        /*024c*/ 	.byte	0x03, 0x38
        /*024e*/ 	.short	0x0012


	//----- nvinfo : EIATTR_EXIT_INSTR_OFFSETS
	.align		4
        /*0250*/ 	.byte	0x04, 0x1c
        /*0252*/ 	.short	(.L_28 - .L_27)


	//   ....[0]....
.L_27:
        /*0254*/ 	.word	0x000007a0


	//   ....[1]....
        /*0258*/ 	.word	0x00001380


	//   ....[2]....
        /*025c*/ 	.word	0x000044e0


	//   ....[3]....
        /*0260*/ 	.word	0x00004510


	//   ....[4]....
        /*0264*/ 	.word	0x00005b80


	//   ....[5]....
        /*0268*/ 	.word	0x00005bb0


	//   ....[6]....
        /*026c*/ 	.word	0x00005bd0


	//   ....[7]....
        /*0270*/ 	.word	0x00006480


	//   ....[8]....
        /*0274*/ 	.word	0x00006b40


	//----- nvinfo : EIATTR_MAX_THREADS
	.align		4
.L_28:
        /*0278*/ 	.byte	0x04, 0x05
        /*027a*/ 	.short	(.L_30 - .L_29)
.L_29:
        /*027c*/ 	.word	0x00000100
        /*0280*/ 	.word	0x00000001
        /*0284*/ 	.word	0x00000001


	//----- nvinfo : EIATTR_CRS_STACK_SIZE
	.align		4
.L_30:
        /*0288*/ 	.byte	0x04, 0x1e
        /*028a*/ 	.short	(.L_32 - .L_31)
.L_31:
        /*028c*/ 	.word	0x00000000


	//----- nvinfo : EIATTR_CBANK_PARAM_SIZE
	.align		4
.L_32:
        /*0290*/ 	.byte	0x03, 0x19
        /*0292*/ 	.short	0x0470


	//----- nvinfo : EIATTR_PARAM_CBANK
	.align		4
        /*0294*/ 	.byte	0x04, 0x0a
        /*0296*/ 	.short	(.L_34 - .L_33)
	.align		4
.L_33:
        /*0298*/ 	.word	index@(.nv.constant0._ZN7cutlass13device_kernelINS_4conv6kernel13ConvUniversalINS1_16ConvProblemShapeILNS1_8OperatorE0ELi3EEENS1_10collective14CollectiveConvINS1_46MainloopSm90TmaGmmaWarpSpecializedImplicitGemmILS5_0ELi9ELi3EN4cute5tupleIJNSA_1CILi1EEESD_SD_EEENS1_36KernelImplicitTmaWarpSpecializedSm90ELi1EEENSB_IJNSC_ILi64EEENSC_ILi128EEENSB_IJSH_EEEEEENS_10bfloat16_tESL_NSA_8TiledMMAINSA_8MMA_AtomIJNSA_4SM904GMMA28MMA_64x128x16_F32BF16BF16_SSILNSP_5MajorE0ELSR_0ELNSP_7ScaleInE1ELSS_1EEEEEENSA_6LayoutISE_NSB_IJNSC_ILi0EEESW_SW_EEEEENSB_IJNSA_10UnderscoreESZ_SZ_EEEEENS7_6detail26Sm90ImplicitGemmTileTraitsINSA_20SM90_TMA_LOAD_IM2COLENSA_14ComposedLayoutINSA_7SwizzleILi3ELi4ELi3EEENSA_18smem_ptr_flag_bitsILi16EEENSV_INSB_IJNSB_IJNSC_ILi8EEES1A_EEENSB_IJSH_SD_EEENSB_IJSD_NSC_ILi9EEEEEEEEENSB_IJNSB_IJSH_NSC_ILi512EEEEEENSB_IJSD_SW_EEENSB_IJSW_NSC_ILi4096EEEEEEEEEEEEEvEENS13_INSA_13SM90_TMA_LOADENS15_IS17_S19_NSV_INSB_IJNSB_IJS1A_NSC_ILi16EEEEEES1C_S1E_EEENSB_IJS1H_S1I_NSB_IJSW_NSC_ILi8192EEEEEEEEEEEEEvEEEENS_8epilogue10collective6detail29Sm90TmaWarpSpecializedAdapterINS21_15DefaultEpilogueISL_NSB_IJNSB_IJllllEEESD_SW_EEES26_NS20_6thread17LinearCombinationISL_Li1EffLNS27_9ScaleType4KindE0ELNS_15FloatRoundStyleE2ESL_EENS_4gemm15EpilogueDefaultEEEEEvvEEEEvNT_6ParamsE)
        /*029c*/ 	.short	0x0210
        /*029e*/ 	.short	0x0470


	//----- nvinfo : EIATTR_SW_WAR
	.align		4
.L_34:
        /*02a0*/ 	.byte	0x04, 0x36
        /*02a2*/ 	.short	(.L_36 - .L_35)
.L_35:
        /*02a4*/ 	.word	0x00000008
.L_36:


//--------------------- .nv.callgraph             --------------------------
	.section	.nv.callgraph,"",@"SHT_CUDA_CALLGRAPH"
	.align	4
	.sectionentsize	8
	.align		4
        /*0000*/ 	.word	0x00000000
	.align		4
        /*0004*/ 	.word	0xffffffff
	.align		4
        /*0008*/ 	.word	0x00000000
	.align		4
        /*000c*/ 	.word	0xfffffffe
	.align		4
        /*0010*/ 	.word	0x00000000
	.align		4
        /*0014*/ 	.word	0xfffffffd
	.align		4
        /*0018*/ 	.word	0x00000000
	.align		4
        /*001c*/ 	.word	0xfffffffc


//--------------------- .nv.constant4             --------------------------
	.section	.nv.constant4,"a",@progbits
	.align	8
	.align		8
.nv.constant4:
        /*0000*/ 	.dword	_ZN39_INTERNAL_72c9a8eb_4_k_cu_71924617_27964cuda3std3__45__cpo5beginE
	.align		8
        /*0008*/ 	.dword	_ZN39_INTERNAL_72c9a8eb_4_k_cu_71924617_27964cuda3std3__45__cpo3endE
	.align		8
        /*0010*/ 	.dword	_ZN39_INTERNAL_72c9a8eb_4_k_cu_71924617_27964cuda3std3__45__cpo6cbeginE
	.align		8
        /*0018*/ 	.dword	_ZN39_INTERNAL_72c9a8eb_4_k_cu_71924617_27964cuda3std3__45__cpo4cendE
	.align		8
        /*0020*/ 	.dword	_ZN39_INTERNAL_72c9a8eb_4_k_cu_71924617_27964cuda3std3__441_GLOBAL__N__72c9a8eb_4_k_cu_71924617_27966ignoreE
	.align		8
        /*0028*/ 	.dword	_ZN39_INTERNAL_72c9a8eb_4_k_cu_71924617_27964cuda3std3__419piecewise_constructE
	.align		8
        /*0030*/ 	.dword	_ZN39_INTERNAL_72c9a8eb_4_k_cu_71924617_27964cuda3std3__48in_placeE
	.align		8
        /*0038*/ 	.dword	_ZN39_INTERNAL_72c9a8eb_4_k_cu_71924617_27964cuda3std6ranges3__45__cpo4swapE
	.align		8
        /*0040*/ 	.dword	_ZN39_INTERNAL_72c9a8eb_4_k_cu_71924617_27964cuda3std6ranges3__45__cpo9iter_moveE
	.align		8
        /*0048*/ 	.dword	_ZN39_INTERNAL_72c9a8eb_4_k_cu_71924617_27964cute7productE
	.align		8
        /*0050*/ 	.dword	_ZN39_INTERNAL_72c9a8eb_4_k_cu_71924617_27964cute1_E


//--------------------- .text._ZN7cutlass13device_kernelINS_4conv6kernel13ConvUniversalINS1_16ConvProblemShapeILNS1_8OperatorE0ELi3EEENS1_10collective14CollectiveConvINS1_46MainloopSm90TmaGmmaWarpSpecializedImplicitGemmILS5_0ELi9ELi3EN4cute5tupleIJNSA_1CILi1EEESD_SD_EEENS1_36KernelImplicitTmaWarpSpecializedSm90ELi1EEENSB_IJNSC_ILi64EEENSC_ILi128EEENSB_IJSH_EEEEEENS_10bfloat16_tESL_NSA_8TiledMMAINSA_8MMA_AtomIJNSA_4SM904GMMA28MMA_64x128x16_F32BF16BF16_SSILNSP_5MajorE0ELSR_0ELNSP_7ScaleInE1ELSS_1EEEEEENSA_6LayoutISE_NSB_IJNSC_ILi0EEESW_SW_EEEEENSB_IJNSA_10UnderscoreESZ_SZ_EEEEENS7_6detail26Sm90ImplicitGemmTileTraitsINSA_20SM90_TMA_LOAD_IM2COLENSA_14ComposedLayoutINSA_7SwizzleILi3ELi4ELi3EEENSA_18smem_ptr_flag_bitsILi16EEENSV_INSB_IJNSB_IJNSC_ILi8EEES1A_EEENSB_IJSH_SD_EEENSB_IJSD_NSC_ILi9EEEEEEEEENSB_IJNSB_IJSH_NSC_ILi512EEEEEENSB_IJSD_SW_EEENSB_IJSW_NSC_ILi4096EEEEEEEEEEEEEvEENS13_INSA_13SM90_TMA_LOADENS15_IS17_S19_NSV_INSB_IJNSB_IJS1A_NSC_ILi16EEEEEES1C_S1E_EEENSB_IJS1H_S1I_NSB_IJSW_NSC_ILi8192EEEEEEEEEEEEEvEEEENS_8epilogue10collective6detail29Sm90TmaWarpSpecializedAdapterINS21_15DefaultEpilogueISL_NSB_IJNSB_IJllllEEESD_SW_EEES26_NS20_6thread17LinearCombinationISL_Li1EffLNS27_9ScaleType4KindE0ELNS_15FloatRoundStyleE2ESL_EENS_4gemm15EpilogueDefaultEEEEEvvEEEEvNT_6ParamsE --------------------------
	.section	.text._ZN7cutlass13device_kernelINS_4conv6kernel13ConvUniversalINS1_16ConvProblemShapeILNS1_8OperatorE0ELi3EEENS1_10collective14CollectiveConvINS1_46MainloopSm90TmaGmmaWarpSpecializedImplicitGemmILS5_0ELi9ELi3EN4cute5tupleIJNSA_1CILi1EEESD_SD_EEENS1_36KernelImplicitTmaWarpSpecializedSm90ELi1EEENSB_IJNSC_ILi64EEENSC_ILi128EEENSB_IJSH_EEEEEENS_10bfloat16_tESL_NSA_8TiledMMAINSA_8MMA_AtomIJNSA_4SM904GMMA28MMA_64x128x16_F32BF16BF16_SSILNSP_5MajorE0ELSR_0ELNSP_7ScaleInE1ELSS_1EEEEEENSA_6LayoutISE_NSB_IJNSC_ILi0EEESW_SW_EEEEENSB_IJNSA_10UnderscoreESZ_SZ_EEEEENS7_6detail26Sm90ImplicitGemmTileTraitsINSA_20SM90_TMA_LOAD_IM2COLENSA_14ComposedLayoutINSA_7SwizzleILi3ELi4ELi3EEENSA_18smem_ptr_flag_bitsILi16EEENSV_INSB_IJNSB_IJNSC_ILi8EEES1A_EEENSB_IJSH_SD_EEENSB_IJSD_NSC_ILi9EEEEEEEEENSB_IJNSB_IJSH_NSC_ILi512EEEEEENSB_IJSD_SW_EEENSB_IJSW_NSC_ILi4096EEEEEEEEEEEEEvEENS13_INSA_13SM90_TMA_LOADENS15_IS17_S19_NSV_INSB_IJNSB_IJS1A_NSC_ILi16EEEEEES1C_S1E_EEENSB_IJS1H_S1I_NSB_IJSW_NSC_ILi8192EEEEEEEEEEEEEvEEEENS_8epilogue10collective6detail29Sm90TmaWarpSpecializedAdapterINS21_15DefaultEpilogueISL_NSB_IJNSB_IJllllEEESD_SW_EEES26_NS20_6thread17LinearCombinationISL_Li1EffLNS27_9ScaleType4KindE0ELNS_15FloatRoundStyleE2ESL_EENS_4gemm15EpilogueDefaultEEEEEvvEEEEvNT_6ParamsE,"ax",@progbits
	.align	128
.text._ZN7cutlass13device_kernelINS_4conv6kernel13ConvUniversalINS1_16ConvProblemShapeILNS1_8OperatorE0ELi3EEENS1_10collective14CollectiveConvINS1_46MainloopSm90TmaGmmaWarpSpecializedImplicitGemmILS5_0ELi9ELi3EN4cute5tupleIJNSA_1CILi1EEESD_SD_EEENS1_36KernelImplicitTmaWarpSpecializedSm90ELi1EEENSB_IJNSC_ILi64EEENSC_ILi128EEENSB_IJSH_EEEEEENS_10bfloat16_tESL_NSA_8TiledMMAINSA_8MMA_AtomIJNSA_4SM904GMMA28MMA_64x128x16_F32BF16BF16_SSILNSP_5MajorE0ELSR_0ELNSP_7ScaleInE1ELSS_1EEEEEENSA_6LayoutISE_NSB_IJNSC_ILi0EEESW_SW_EEEEENSB_IJNSA_10UnderscoreESZ_SZ_EEEEENS7_6detail26Sm90ImplicitGemmTileTraitsINSA_20SM90_TMA_LOAD_IM2COLENSA_14ComposedLayoutINSA_7SwizzleILi3ELi4ELi3EEENSA_18smem_ptr_flag_bitsILi16EEENSV_INSB_IJNSB_IJNSC_ILi8EEES1A_EEENSB_IJSH_SD_EEENSB_IJSD_NSC_ILi9EEEEEEEEENSB_IJNSB_IJSH_NSC_ILi512EEEEEENSB_IJSD_SW_EEENSB_IJSW_NSC_ILi4096EEEEEEEEEEEEEvEENS13_INSA_13SM90_TMA_LOADENS15_IS17_S19_NSV_INSB_IJNSB_IJS1A_NSC_ILi16EEEEEES1C_S1E_EEENSB_IJS1H_S1I_NSB_IJSW_NSC_ILi8192EEEEEEEEEEEEEvEEEENS_8epilogue10collective6detail29Sm90TmaWarpSpecializedAdapterINS21_15DefaultEpilogueISL_NSB_IJNSB_IJllllEEESD_SW_EEES26_NS20_6thread17LinearCombinationISL_Li1EffLNS27_9ScaleType4KindE0ELNS_15FloatRoundStyleE2ESL_EENS_4gemm15EpilogueDefaultEEEEEvvEEEEvNT_6ParamsE:
        .type           _ZN7cutlass13device_kernelINS_4conv6kernel13ConvUniversalINS1_16ConvProblemShapeILNS1_8OperatorE0ELi3EEENS1_10collective14CollectiveConvINS1_46MainloopSm90TmaGmmaWarpSpecializedImplicitGemmILS5_0ELi9ELi3EN4cute5tupleIJNSA_1CILi1EEESD_SD_EEENS1_36KernelImplicitTmaWarpSpecializedSm90ELi1EEENSB_IJNSC_ILi64EEENSC_ILi128EEENSB_IJSH_EEEEEENS_10bfloat16_tESL_NSA_8TiledMMAINSA_8MMA_AtomIJNSA_4SM904GMMA28MMA_64x128x16_F32BF16BF16_SSILNSP_5MajorE0ELSR_0ELNSP_7ScaleInE1ELSS_1EEEEEENSA_6LayoutISE_NSB_IJNSC_ILi0EEESW_SW_EEEEENSB_IJNSA_10UnderscoreESZ_SZ_EEEEENS7_6detail26Sm90ImplicitGemmTileTraitsINSA_20SM90_TMA_LOAD_IM2COLENSA_14ComposedLayoutINSA_7SwizzleILi3ELi4ELi3EEENSA_18smem_ptr_flag_bitsILi16EEENSV_INSB_IJNSB_IJNSC_ILi8EEES1A_EEENSB_IJSH_SD_EEENSB_IJSD_NSC_ILi9EEEEEEEEENSB_IJNSB_IJSH_NSC_ILi512EEEEEENSB_IJSD_SW_EEENSB_IJSW_NSC_ILi4096EEEEEEEEEEEEEvEENS13_INSA_13SM90_TMA_LOADENS15_IS17_S19_NSV_INSB_IJNSB_IJS1A_NSC_ILi16EEEEEES1C_S1E_EEENSB_IJS1H_S1I_NSB_IJSW_NSC_ILi8192EEEEEEEEEEEEEvEEEENS_8epilogue10collective6detail29Sm90TmaWarpSpecializedAdapterINS21_15DefaultEpilogueISL_NSB_IJNSB_IJllllEEESD_SW_EEES26_NS20_6thread17LinearCombinationISL_Li1EffLNS27_9ScaleType4KindE0ELNS_15FloatRoundStyleE2ESL_EENS_4gemm15EpilogueDefaultEEEEEvvEEEEvNT_6ParamsE,@function
        .size           _ZN7cutlass13device_kernelINS_4conv6kernel13ConvUniversalINS1_16ConvProblemShapeILNS1_8OperatorE0ELi3EEENS1_10collective14CollectiveConvINS1_46MainloopSm90TmaGmmaWarpSpecializedImplicitGemmILS5_0ELi9ELi3EN4cute5tupleIJNSA_1CILi1EEESD_SD_EEENS1_36KernelImplicitTmaWarpSpecializedSm90ELi1EEENSB_IJNSC_ILi64EEENSC_ILi128EEENSB_IJSH_EEEEEENS_10bfloat16_tESL_NSA_8TiledMMAINSA_8MMA_AtomIJNSA_4SM904GMMA28MMA_64x128x16_F32BF16BF16_SSILNSP_5MajorE0ELSR_0ELNSP_7ScaleInE1ELSS_1EEEEEENSA_6LayoutISE_NSB_IJNSC_ILi0EEESW_SW_EEEEENSB_IJNSA_10UnderscoreESZ_SZ_EEEEENS7_6detail26Sm90ImplicitGemmTileTraitsINSA_20SM90_TMA_LOAD_IM2COLENSA_14ComposedLayoutINSA_7SwizzleILi3ELi4ELi3EEENSA_18smem_ptr_flag_bitsILi16EEENSV_INSB_IJNSB_IJNSC_ILi8EEES1A_EEENSB_IJSH_SD_EEENSB_IJSD_NSC_ILi9EEEEEEEEENSB_IJNSB_IJSH_NSC_ILi512EEEEEENSB_IJSD_SW_EEENSB_IJSW_NSC_ILi4096EEEEEEEEEEEEEvEENS13_INSA_13SM90_TMA_LOADENS15_IS17_S19_NSV_INSB_IJNSB_IJS1A_NSC_ILi16EEEEEES1C_S1E_EEENSB_IJS1H_S1I_NSB_IJSW_NSC_ILi8192EEEEEEEEEEEEEvEEEENS_8epilogue10collective6detail29Sm90TmaWarpSpecializedAdapterINS21_15DefaultEpilogueISL_NSB_IJNSB_IJllllEEESD_SW_EEES26_NS20_6thread17LinearCombinationISL_Li1EffLNS27_9ScaleType4KindE0ELNS_15FloatRoundStyleE2ESL_EENS_4gemm15EpilogueDefaultEEEEEvvEEEEvNT_6ParamsE,(.L_x_163 - _ZN7cutlass13device_kernelINS_4conv6kernel13ConvUniversalINS1_16ConvProblemShapeILNS1_8OperatorE0ELi3EEENS1_10collective14CollectiveConvINS1_46MainloopSm90TmaGmmaWarpSpecializedImplicitGemmILS5_0ELi9ELi3EN4cute5tupleIJNSA_1CILi1EEESD_SD_EEENS1_36KernelImplicitTmaWarpSpecializedSm90ELi1EEENSB_IJNSC_ILi64EEENSC_ILi128EEENSB_IJSH_EEEEEENS_10bfloat16_tESL_NSA_8TiledMMAINSA_8MMA_AtomIJNSA_4SM904GMMA28MMA_64x128x16_F32BF16BF16_SSILNSP_5MajorE0ELSR_0ELNSP_7ScaleInE1ELSS_1EEEEEENSA_6LayoutISE_NSB_IJNSC_ILi0EEESW_SW_EEEEENSB_IJNSA_10UnderscoreESZ_SZ_EEEEENS7_6detail26Sm90ImplicitGemmTileTraitsINSA_20SM90_TMA_LOAD_IM2COLENSA_14ComposedLayoutINSA_7SwizzleILi3ELi4ELi3EEENSA_18smem_ptr_flag_bitsILi16EEENSV_INSB_IJNSB_IJNSC_ILi8EEES1A_EEENSB_IJSH_SD_EEENSB_IJSD_NSC_ILi9EEEEEEEEENSB_IJNSB_IJSH_NSC_ILi512EEEEEENSB_IJSD_SW_EEENSB_IJSW_NSC_ILi4096EEEEEEEEEEEEEvEENS13_INSA_13SM90_TMA_LOADENS15_IS17_S19_NSV_INSB_IJNSB_IJS1A_NSC_ILi16EEEEEES1C_S1E_EEENSB_IJS1H_S1I_NSB_IJSW_NSC_ILi8192EEEEEEEEEEEEEvEEEENS_8epilogue10collective6detail29Sm90TmaWarpSpecializedAdapterINS21_15DefaultEpilogueISL_NSB_IJNSB_IJllllEEESD_SW_EEES26_NS20_6thread17LinearCombinationISL_Li1EffLNS27_9ScaleType4KindE0ELNS_15FloatRoundStyleE2ESL_EENS_4gemm15EpilogueDefaultEEEEEvvEEEEvNT_6ParamsE)
        .other          _ZN7cutlass13device_kernelINS_4conv6kernel13ConvUniversalINS1_16ConvProblemShapeILNS1_8OperatorE0ELi3EEENS1_10collective14CollectiveConvINS1_46MainloopSm90TmaGmmaWarpSpecializedImplicitGemmILS5_0ELi9ELi3EN4cute5tupleIJNSA_1CILi1EEESD_SD_EEENS1_36KernelImplicitTmaWarpSpecializedSm90ELi1EEENSB_IJNSC_ILi64EEENSC_ILi128EEENSB_IJSH_EEEEEENS_10bfloat16_tESL_NSA_8TiledMMAINSA_8MMA_AtomIJNSA_4SM904GMMA28MMA_64x128x16_F32BF16BF16_SSILNSP_5MajorE0ELSR_0ELNSP_7ScaleInE1ELSS_1EEEEEENSA_6LayoutISE_NSB_IJNSC_ILi0EEESW_SW_EEEEENSB_IJNSA_10UnderscoreESZ_SZ_EEEEENS7_6detail26Sm90ImplicitGemmTileTraitsINSA_20SM90_TMA_LOAD_IM2COLENSA_14ComposedLayoutINSA_7SwizzleILi3ELi4ELi3EEENSA_18smem_ptr_flag_bitsILi16EEENSV_INSB_IJNSB_IJNSC_ILi8EEES1A_EEENSB_IJSH_SD_EEENSB_IJSD_NSC_ILi9EEEEEEEEENSB_IJNSB_IJSH_NSC_ILi512EEEEEENSB_IJSD_SW_EEENSB_IJSW_NSC_ILi4096EEEEEEEEEEEEEvEENS13_INSA_13SM90_TMA_LOADENS15_IS17_S19_NSV_INSB_IJNSB_IJS1A_NSC_ILi16EEEEEES1C_S1E_EEENSB_IJS1H_S1I_NSB_IJSW_NSC_ILi8192EEEEEEEEEEEEEvEEEENS_8epilogue10collective6detail29Sm90TmaWarpSpecializedAdapterINS21_15DefaultEpilogueISL_NSB_IJNSB_IJllllEEESD_SW_EEES26_NS20_6thread17LinearCombinationISL_Li1EffLNS27_9ScaleType4KindE0ELNS_15FloatRoundStyleE2ESL_EENS_4gemm15EpilogueDefaultEEEEEvvEEEEvNT_6ParamsE,@"STO_CUDA_ENTRY STV_DEFAULT"
_ZN7cutlass13device_kernelINS_4conv6kernel13ConvUniversalINS1_16ConvProblemShapeILNS1_8OperatorE0ELi3EEENS1_10collective14CollectiveConvINS1_46MainloopSm90TmaGmmaWarpSpecializedImplicitGemmILS5_0ELi9ELi3EN4cute5tupleIJNSA_1CILi1EEESD_SD_EEENS1_36KernelImplicitTmaWarpSpecializedSm90ELi1EEENSB_IJNSC_ILi64EEENSC_ILi128EEENSB_IJSH_EEEEEENS_10bfloat16_tESL_NSA_8TiledMMAINSA_8MMA_AtomIJNSA_4SM904GMMA28MMA_64x128x16_F32BF16BF16_SSILNSP_5MajorE0ELSR_0ELNSP_7ScaleInE1ELSS_1EEEEEENSA_6LayoutISE_NSB_IJNSC_ILi0EEESW_SW_EEEEENSB_IJNSA_10UnderscoreESZ_SZ_EEEEENS7_6detail26Sm90ImplicitGemmTileTraitsINSA_20SM90_TMA_LOAD_IM2COLENSA_14ComposedLayoutINSA_7SwizzleILi3ELi4ELi3EEENSA_18smem_ptr_flag_bitsILi16EEENSV_INSB_IJNSB_IJNSC_ILi8EEES1A_EEENSB_IJSH_SD_EEENSB_IJSD_NSC_ILi9EEEEEEEEENSB_IJNSB_IJSH_NSC_ILi512EEEEEENSB_IJSD_SW_EEENSB_IJSW_NSC_ILi4096EEEEEEEEEEEEEvEENS13_INSA_13SM90_TMA_LOADENS15_IS17_S19_NSV_INSB_IJNSB_IJS1A_NSC_ILi16EEEEEES1C_S1E_EEENSB_IJS1H_S1I_NSB_IJSW_NSC_ILi8192EEEEEEEEEEEEEvEEEENS_8epilogue10collective6detail29Sm90TmaWarpSpecializedAdapterINS21_15DefaultEpilogueISL_NSB_IJNSB_IJllllEEESD_SW_EEES26_NS20_6thread17LinearCombinationISL_Li1EffLNS27_9ScaleType4KindE0ELNS_15FloatRoundStyleE2ESL_EENS_4gemm15EpilogueDefaultEEEEEvvEEEEvNT_6ParamsE:
[----:B------:R-:W-:Y:S01]  /*0000*/  LDC R1, c[0x0][0x28] ;  /* 0x00000a00ff017b82 */ /* 0x000fe20000000800 */
[----:B------:R-:W0:Y:S01]  /*0010*/  S2R R8, SR_TID.X ;  /* 0x0000000000087919 */ /* 0x000e220000002100 */
[----:B------:R-:W-:Y:S01]  /*0020*/  ELECT P0, URZ, PT ;  /* 0x00000000003f782f */ /* 0x000fe20003800000 */
[----:B------:R-:W-:Y:S01]  /*0030*/  BSSY B0, `(.L_x_0) ;  /* 0x000000f000007945 */ /* 0x000fe20003800000 */
[--C-:B0-----:R-:W-:Y:S02]  /*0040*/  SHF.R.U32.HI R0, RZ, 0x5, R8.reuse ;  /* 0x00000005ff007819 */ /* 0x101fe40000011608 */
[----:B------:R-:W-:-:S03]  /*0050*/  SHF.R.U32.HI R3, RZ, 0x7, R8 ;  /* 0x00000007ff037819 */ /* 0x000fc60000011608 */
[----:B------:R-:W0:Y:S04]  /*0060*/  SHFL.IDX PT, R2, R0, RZ, 0x1f ;  /* 0x00001fff00027589 */ /* 0x000e2800000e0000 */
[----:B------:R1:W2:Y:S01]  /*0070*/  SHFL.IDX PT, R7, R3, RZ, 0x1f ;  /* 0x00001fff03077589 */ /* 0x0002a200000e0000 */
[----:B0-----:R-:W-:-:S13]  /*0080*/  ISETP.NE.OR P0, PT, R2, RZ, !P0 ;  /* 0x000000ff0200720c */ /* 0x001fda0004705670 */
[----:B-12---:R-:W-:Y:S05]  /*0090*/  @P0 BRA `(.L_x_1) ;  /* 0x0000000000200947 */ /* 0x006fea0003800000 */
[----:B------:R-:W-:Y:S02]  /*00a0*/  ULDC.64 UR4, c[0x0][0x198] ;  /* 0x0000660000047ab9 */ /* 0x000fe40000000a00 */
[----:B------:R-:W-:Y:S02]  /*00b0*/  UIADD3 UR6, UP0, UR4, 0xf0, URZ ;  /* 0x000000f004067890 */ /* 0x000fe4000ff1e03f */
[----:B------:R-:W-:Y:S02]  /*00c0*/  UIADD3 UR4, UP1, UR4, 0x270, URZ ;  /* 0x0000027004047890 */ /* 0x000fe4000ff3e03f */
[----:B------:R-:W-:Y:S02]  /*00d0*/  UIADD3.X UR7, URZ, UR5, URZ, UP0, !UPT ;  /* 0x000000053f077290 */ /* 0x000fe400087fe43f */
[----:B------:R-:W-:-:S07]  /*00e0*/  UIADD3.X UR5, URZ, UR5, URZ, UP1, !UPT ;  /* 0x000000053f057290 */ /* 0x000fce0008ffe43f */
[----:B------:R0:W-:Y:S02]  /*00f0*/  UTMACCTL.PF [UR6] ;  /* 0x00000000060079b9 */ /* 0x0001e40008040000 */
[----:B------:R0:W-:Y:S02]  /*0100*/  UTMACCTL.PF [UR4] ;  /* 0x00000000040079b9 */ /* 0x0001e40008040000 */
[----:B0-----:R-:W-:Y:S01]  /*0110*/  NOP ;  /* 0x0000000000007918 */ /* 0x001fe20000000000 */
.L_x_1:
[----:B------:R-:W-:Y:S05]  /*0120*/  BSYNC B0 ;  /* 0x0000000000007941 */ /* 0x000fea0003800000 */
.L_x_0:
[----:B------:R-:W0:Y:S01]  /*0130*/  SHFL.IDX PT, R0, R0, RZ, 0x1f ;  /* 0x00001fff00007589 */ /* 0x000e2200000e0000 */
[----:B------:R-:W-:-:S04]  /*0140*/  SHF.R.S32.HI R3, RZ, 0x1f, R2 ;  /* 0x0000001fff037819 */ /* 0x000fc80000011402 */
[----:B------:R-:W-:Y:S02]  /*0150*/  LEA.HI R3, R3, R2, RZ, 0x2 ;  /* 0x0000000203037211 */ /* 0x000fe400078f10ff */
[----:B0-----:R-:W-:-:S13]  /*0160*/  ISETP.NE.AND P0, PT, R0, RZ, PT ;  /* 0x000000ff0000720c */ /* 0x001fda0003f05270 */
[----:B------:R-:W-:Y:S05]  /*0170*/  @P0 BRA `(.L_x_2) ;  /* 0x00000000008c0947 */ /* 0x000fea0003800000 */
[----:B------:R-:W-:Y:S01]  /*0180*/  ELECT P0, URZ, PT ;  /* 0x00000000003f782f */ /* 0x000fe20003800000 */
[----:B------:R-:W-:-:S12]  /*0190*/  BSSY B0, `(.L_x_2) ;  /* 0x0000021000007945 */ /* 0x000fd80003800000 */
[----:B------:R-:W-:Y:S05]  /*01a0*/  @!P0 BRA `(.L_x_3) ;  /* 0x00000000007c8947 */ /* 0x000fea0003800000 */
[----:B------:R-:W0:Y:S01]  /*01b0*/  S2UR UR8, SR_CgaCtaId ;  /* 0x00000000000879c3 */ /* 0x000e220000008800 */
[----:B------:R-:W-:Y:S01]  /*01c0*/  UMOV UR4, 0x400 ;  /* 0x0000040000047882 */ /* 0x000fe20000000000 */
[----:B------:R-:W-:Y:S01]  /*01d0*/  UMOV UR5, 0x1 ;  /* 0x0000000100057882 */ /* 0x000fe20000000000 */
[----:B------:R-:W-:Y:S02]  /*01e0*/  UMOV UR6, 0x80 ;  /* 0x0000008000067882 */ /* 0x000fe40000000000 */
[----:B------:R-:W-:-:S04]  /*01f0*/  UIADD3 UR6, -UR6, 0x100000, URZ ;  /* 0x0010000006067890 */ /* 0x000fc8000fffe13f */
[----:B------:R-:W-:Y:S02]  /*0200*/  USHF.L.U32 UR7, UR6, 0xb, URZ ;  /* 0x0000000b06077899 */ /* 0x000fe4000800063f */
[----:B------:R-:W-:Y:S02]  /*0210*/  USHF.L.U32 UR6, UR6, 0x1, URZ ;  /* 0x0000000106067899 */ /* 0x000fe4000800063f */
[----:B0-----:R-:W-:Y:S02]  /*0220*/  ULEA UR8, UR8, UR4, 0x18 ;  /* 0x0000000408087291 */ /* 0x001fe4000f8ec03f */
[----:B------:R-:W-:-:S04]  /*0230*/  UIADD3 UR4, -UR5, 0x100000, URZ ;  /* 0x0010000005047890 */ /* 0x000fc8000fffe13f */
[----:B------:R-:W-:Y:S02]  /*0240*/  USHF.L.U32 UR5, UR4, 0xb, URZ ;  /* 0x0000000b04057899 */ /* 0x000fe4000800063f */
[----:B------:R-:W-:Y:S01]  /*0250*/  USHF.L.U32 UR4, UR4, 0x1, URZ ;  /* 0x0000000104047899 */ /* 0x000fe2000800063f */
[----:B------:R-:W0:Y:S11]  /*0260*/  FENCE.VIEW.ASYNC.S ;  /* 0x00000000000073c6 */ /* 0x000e360000000000 */
[----:B0-----:R0:W1:Y:S01]  /*0270*/  SYNCS.EXCH.64 URZ, [UR8+0x36000], UR4 ;  /* 0x03600004083f75b2 */ /* 0x0010620008000100 */
[----:B------:R0:W2:Y:S01]  /*0280*/  SYNCS.EXCH.64 URZ, [UR8+0x36048], UR6 ;  /* 0x03604806083f75b2 */ /* 0x0000a20008000100 */
[----:B------:R0:W3:Y:S01]  /*0290*/  SYNCS.EXCH.64 URZ, [UR8+0x36008], UR4 ;  /* 0x03600804083f75b2 */ /* 0x0000e20008000100 */
[----:B------:R0:W4:Y:S01]  /*02a0*/  SYNCS.EXCH.64 URZ, [UR8+0x36050], UR6 ;  /* 0x03605006083f75b2 */ /* 0x0001220008000100 */
[----:B------:R0:W0:Y:S01]  /*02b0*/  SYNCS.EXCH.64 URZ, [UR8+0x36010], UR4 ;  /* 0x03601004083f75b2 */ /* 0x0000220008000100 */
        /* <DEDUP_REMOVED lines=13> */
[----:B------:R-:W-:Y:S01]  /*0390*/  NOP ;  /* 0x0000000000007918 */ /* 0x000fe20000000000 */
.L_x_3:
[----:B0-----:R-:W-:Y:S05]  /*03a0*/  BSYNC B0 ;  /* 0x0000000000007941 */ /* 0x001fea0003800000 */
.L_x_2:
[----:B------:R-:W-:Y:S01]  /*03b0*/  ULDC.64 UR4, c[0x0][0x618] ;  /* 0x0001860000047ab9 */ /* 0x000fe20000000a00 */
[----:B------:R-:W-:Y:S01]  /*03c0*/  LOP3.LUT R3, R3, 0xfffffffc, RZ, 0xc0, !PT ;  /* 0xfffffffc03037812 */ /* 0x000fe200078ec0ff */
[----:B------:R-:W-:Y:S01]  /*03d0*/  NOP ;  /* 0x0000000000007918 */ /* 0x000fe20000000000 */
[----:B------:R-:W-:Y:S01]  /*03e0*/  ISETP.NE.U32.AND P0, PT, RZ, UR4, PT ;  /* 0x00000004ff007c0c */ /* 0x000fe2000bf05070 */
[----:B------:R-:W-:Y:S01]  /*03f0*/  NOP ;  /* 0x0000000000007918 */ /* 0x000fe20000000000 */
[----:B-1234-:R-:W-:Y:S01]  /*0400*/  BAR.SYNC.DEFER_BLOCKING 0x0 ;  /* 0x0000000000007b1d */ /* 0x01efe20000010000 */
[----:B------:R-:W-:Y:S01]  /*0410*/  IMAD.IADD R6, R2, 0x1, -R3 ;  /* 0x0000000102067824 */ /* 0x000fe200078e0a03 */
[----:B------:R-:W-:Y:S02]  /*0420*/  ISETP.NE.AND.EX P0, PT, RZ, UR5, PT, P0 ;  /* 0x00000005ff007c0c */ /* 0x000fe4000bf05300 */
[C---:B------:R-:W-:Y:S02]  /*0430*/  ISETP.NE.AND P2, PT, R7.reuse, 0x1, PT ;  /* 0x000000010700780c */ /* 0x040fe40003f45270 */
[----:B------:R-:W-:Y:S01]  /*0440*/  LOP3.LUT P1, RZ, R7, R6, RZ, 0xfc, !PT ;  /* 0x0000000607ff7212 */ /* 0x000fe2000782fcff */
[----:B------:R-:W-:-:S03]  /*0450*/  ULDC.64 UR12, c[0x0][0x208] ;  /* 0x00008200000c7ab9 */ /* 0x000fc60000000a00 */
[----:B------:R-:W-:-:S04]  /*0460*/  SEL R2, RZ, 0x1, P1 ;  /* 0x00000001ff027807 */ /* 0x000fc80000800000 */
[----:B------:R-:W-:Y:S01]  /*0470*/  SEL R2, R2, 0x2, P2 ;  /* 0x0000000202027807 */ /* 0x000fe20001000000 */
[----:B------:R-:W-:Y:S06]  /*0480*/  @!P0 BRA `(.L_x_4) ;  /* 0x00000000001c8947 */ /* 0x000fec0003800000 */
[----:B------:R-:W0:Y:S02]  /*0490*/  LDC.64 R4, c[0x0][0x618] ;  /* 0x00018600ff047b82 */ /* 0x000e240000000a00 */
[----:B0-----:R-:W2:Y:S02]  /*04a0*/  LDG.E.64 R4, desc[UR12][R4.64] ;  /* 0x0000000c04047981 */ /* 0x001ea4000c1e1b00 */
[----:B--2---:R-:W-:-:S04]  /*04b0*/  ISETP.NE.U32.AND P0, PT, R4, RZ, PT ;  /* 0x000000ff0400720c */ /* 0x004fc80003f05070 */
[----:B------:R-:W-:-:S13]  /*04c0*/  ISETP.NE.AND.EX P0, PT, R5, RZ, PT, P0 ;  /* 0x000000ff0500720c */ /* 0x000fda0003f05300 */
[----:B------:R-:W-:Y:S05]  /*04d0*/  @!P0 BRA `(.L_x_4) ;  /* 0x0000000000088947 */ /* 0x000fea0003800000 */
[----:B------:R2:W5:Y:S01]  /*04e0*/  LD.E R0, desc[UR12][R4.64] ;  /* 0x0000000c04007980 */ /* 0x000562000c101900 */
[----:B------:R-:W-:Y:S05]  /*04f0*/  BRA `(.L_x_5) ;  /* 0x0000000000207947 */ /* 0x000fea0003800000 */
.L_x_4:
[----:B------:R-:W-:Y:S02]  /*0500*/  ULDC.64 UR4, c[0x0][0x608] ;  /* 0x0001820000047ab9 */ /* 0x000fe40000000a00 */
[----:B------:R-:W-:-:S04]  /*0510*/  ISETP.NE.U32.AND P0, PT, RZ, UR4, PT ;  /* 0x00000004ff007c0c */ /* 0x000fc8000bf05070 */
[----:B------:R-:W-:-:S13]  /*0520*/  ISETP.NE.AND.EX P0, PT, RZ, UR5, PT, P0 ;  /* 0x00000005ff007c0c */ /* 0x000fda000bf05300 */
[----:B------:R-:W-:Y:S05]  /*0530*/  @!P0 BRA `(.L_x_6) ;  /* 0x00000000000c8947 */ /* 0x000fea0003800000 */
[----:B------:R-:W0:Y:S02]  /*0540*/  LDC.64 R4, c[0x0][0x608] ;  /* 0x00018200ff047b82 */ /* 0x000e240000000a00 */
[----:B0-----:R0:W5:Y:S01]  /*0550*/  LDG.E R0, desc[UR12][R4.64] ;  /* 0x0000000c04007981 */ /* 0x001162000c1e1900 */
[----:B------:R-:W-:Y:S05]  /*0560*/  BRA `(.L_x_5) ;  /* 0x0000000000047947 */ /* 0x000fea0003800000 */
.L_x_6:
[----:B------:R-:W1:Y:S02]  /*0570*/  LDC R0, c[0x0][0x600] ;  /* 0x00018000ff007b82 */ /* 0x000e640000000800 */
.L_x_5:
[----:B------:R-:W-:Y:S02]  /*0580*/  ULDC.64 UR4, c[0x0][0x620] ;  /* 0x0001880000047ab9 */ /* 0x000fe40000000a00 */
[----:B------:R-:W-:-:S04]  /*0590*/  ISETP.NE.U32.AND P0, PT, RZ, UR4, PT ;  /* 0x00000004ff007c0c */ /* 0x000fc8000bf05070 */
[----:B------:R-:W-:-:S13]  /*05a0*/  ISETP.NE.AND.EX P0, PT, RZ, UR5, PT, P0 ;  /* 0x00000005ff007c0c */ /* 0x000fda000bf05300 */
[----:B------:R-:W-:Y:S05]  /*05b0*/  @!P0 BRA `(.L_x_7) ;  /* 0x00000000001c8947 */ /* 0x000fea0003800000 */
[----:B0-2---:R-:W0:Y:S02]  /*05c0*/  LDC.64 R4, c[0x0][0x620] ;  /* 0x00018800ff047b82 */ /* 0x005e240000000a00 */
[----:B0-----:R-:W2:Y:S02]  /*05d0*/  LDG.E.64 R4, desc[UR12][R4.64] ;  /* 0x0000000c04047981 */ /* 0x001ea4000c1e1b00 */
[----:B--2---:R-:W-:-:S04]  /*05e0*/  ISETP.NE.U32.AND P0, PT, R4, RZ, PT ;  /* 0x000000ff0400720c */ /* 0x004fc80003f05070 */
[----:B------:R-:W-:-:S13]  /*05f0*/  ISETP.NE.AND.EX P0, PT, R5, RZ, PT, P0 ;  /* 0x000000ff0500720c */ /* 0x000fda0003f05300 */
[----:B------:R-:W-:Y:S05]  /*0600*/  @!P0 BRA `(.L_x_7) ;  /* 0x0000000000088947 */ /* 0x000fea0003800000 */
[----:B------:R0:W5:Y:S01]  /*0610*/  LD.E R3, desc[UR12][R4.64] ;  /* 0x0000000c04037980 */ /* 0x000162000c101900 */
[----:B------:R-:W-:Y:S05]  /*0620*/  BRA `(.L_x_8) ;  /* 0x0000000000207947 */ /* 0x000fea0003800000 */
.L_x_7:
[----:B------:R-:W-:Y:S02]  /*0630*/  ULDC.64 UR4, c[0x0][0x610] ;  /* 0x0001840000047ab9 */ /* 0x000fe40000000a00 */
[----:B------:R-:W-:-:S04]  /*0640*/  ISETP.NE.U32.AND P0, PT, RZ, UR4, PT ;  /* 0x00000004ff007c0c */ /* 0x000fc8000bf05070 */
[----:B------:R-:W-:-:S13]  /*0650*/  ISETP.NE.AND.EX P0, PT, RZ, UR5, PT, P0 ;  /* 0x00000005ff007c0c */ /* 0x000fda000bf05300 */
[----:B------:R-:W-:Y:S05]  /*0660*/  @!P0 BRA `(.L_x_9) ;  /* 0x00000000000c8947 */ /* 0x000fea0003800000 */
[----:B0-2---:R-:W0:Y:S02]  /*0670*/  LDC.64 R4, c[0x0][0x610] ;  /* 0x00018400ff047b82 */ /* 0x005e240000000a00 */
[----:B0-----:R4:W5:Y:S01]  /*0680*/  LDG.E R3, desc[UR12][R4.64] ;  /* 0x0000000c04037981 */ /* 0x001962000c1e1900 */
[----:B------:R-:W-:Y:S05]  /*0690*/  BRA `(.L_x_8) ;  /* 0x0000000000047947 */ /* 0x000fea0003800000 */
.L_x_9:
[----:B------:R-:W3:Y:S02]  /*06a0*/  LDC R3, c[0x0][0x604] ;  /* 0x00018100ff037b82 */ /* 0x000ee40000000800 */
.L_x_8:
[----:B0-2-4-:R-:W0:Y:S01]  /*06b0*/  LDC R4, c[0x0][0x3e8] ;  /* 0x0000fa00ff047b82 */ /* 0x015e220000000800 */
[----:B------:R-:W2:Y:S01]  /*06c0*/  S2R R5, SR_CTAID.X ;  /* 0x0000000000057919 */ /* 0x000ea20000002500 */
[----:B------:R-:W-:Y:S01]  /*06d0*/  ULDC UR4, c[0x0][0x3dc] ;  /* 0x0000f70000047ab9 */ /* 0x000fe20000000800 */
[----:B------:R-:W-:Y:S01]  /*06e0*/  ISETP.NE.AND P0, PT, R7, RZ, PT ;  /* 0x000000ff0700720c */ /* 0x000fe20003f05270 */
[----:B------:R-:W-:Y:S01]  /*06f0*/  UIADD3 UR4, UR4, 0x3f, URZ ;  /* 0x0000003f04047890 */ /* 0x000fe2000fffe03f */
[----:B------:R-:W4:Y:S01]  /*0700*/  S2R R9, SR_CTAID.Y ;  /* 0x0000000000097919 */ /* 0x000f220000002600 */
[----:B------:R-:W-:Y:S02]  /*0710*/  ULDC.64 UR6, c[0x0][0x3e0] ;  /* 0x0000f80000067ab9 */ /* 0x000fe40000000a00 */
[----:B------:R-:W-:Y:S02]  /*0720*/  USHF.R.S32.HI UR5, URZ, 0x1f, UR4 ;  /* 0x0000001f3f057899 */ /* 0x000fe40008011404 */
[----:B------:R-:W-:-:S02]  /*0730*/  UIMAD UR6, UR7, UR6, URZ ;  /* 0x00000006070672a4 */ /* 0x000fc4000f8e023f */
[----:B------:R-:W-:-:S04]  /*0740*/  ULEA.HI UR5, UR5, UR4, URZ, 0x6 ;  /* 0x0000000405057291 */ /* 0x000fc8000f8f303f */
[----:B------:R-:W-:Y:S01]  /*0750*/  USHF.R.S32.HI UR15, URZ, 0x6, UR5 ;  /* 0x000000063f0f7899 */ /* 0x000fe20008011405 */
[----:B0-----:R-:W-:-:S05]  /*0760*/  IMAD R4, R4, UR6, RZ ;  /* 0x0000000604047c24 */ /* 0x001fca000f8e02ff */
[----:B------:R-:W-:Y:S01]  /*0770*/  IMAD R4, R4, UR15, RZ ;  /* 0x0000000f04047c24 */ /* 0x000fe2000f8e02ff */
[----:B--2-4-:R-:W-:Y:S06]  /*0780*/  @!P0 BRA `(.L_x_10) ;  /* 0x00000054000c8947 */ /* 0x014fec0003800000 */
[----:B------:R-:W-:-:S13]  /*0790*/  ISETP.NE.AND P0, PT, R7, 0x1, PT ;  /* 0x000000010700780c */ /* 0x000fda0003f05270 */
[----:B------:R-:W-:Y:S05]  /*07a0*/  @P0 EXIT ;  /* 0x000000000000094d */ /* 0x000fea0003800000 */
[----:B------:R-:W-:Y:S01]  /*07b0*/  ISETP.GE.AND P0, PT, R4, 0x1, PT ;  /* 0x000000010400780c */ /* 0x000fe20003f06270 */
[----:B------:R-:W-:Y:S01]  /*07c0*/  UMOV UR4, URZ ;  /* 0x0000003f00047c82 */ /* 0x000fe20008000000 */
[----:B------:R-:W-:Y:S02]  /*07d0*/  CS2R R86, SRZ ;  /* 0x0000000000567805 */ /* 0x000fe4000001ff00 */
[----:B------:R-:W-:Y:S02]  /*07e0*/  CS2R R24, SRZ ;  /* 0x0000000000187805 */ /* 0x000fe4000001ff00 */
[----:B------:R-:W-:Y:S02]  /*07f0*/  CS2R R26, SRZ ;  /* 0x00000000001a7805 */ /* 0x000fe4000001ff00 */
[----:B------:R-:W-:Y:S02]  /*0800*/  CS2R R28, SRZ ;  /* 0x00000000001c7805 */ /* 0x000fe4000001ff00 */
[----:B------:R-:W-:-:S02]  /*0810*/  CS2R R30, SRZ ;  /* 0x00000000001e7805 */ /* 0x000fc4000001ff00 */
[----:B------:R-:W-:Y:S02]  /*0820*/  CS2R R32, SRZ ;  /* 0x0000000000207805 */ /* 0x000fe4000001ff00 */
        /* <DEDUP_REMOVED lines=25> */
[----:B------:R-:W-:Y:S01]  /*09c0*/  CS2R R84, SRZ ;  /* 0x0000000000547805 */ /* 0x000fe2000001ff00 */
[----:B------:R-:W-:Y:S06]  /*09d0*/  @!P0 BRA `(.L_x_11) ;  /* 0x0000000000a88947 */ /* 0x000fec0003800000 */
[----:B------:R-:W-:-:S04]  /*09e0*/  LOP3.LUT R5, R2, 0x1, RZ, 0xfc, !PT ;  /* 0x0000000102057812 */ /* 0x000fc800078efcff */
[----:B------:R-:W-:-:S13]  /*09f0*/  ISETP.NE.AND P0, PT, R5, 0x3, PT ;  /* 0x000000030500780c */ /* 0x000fda0003f05270 */
[----:B------:R-:W-:Y:S05]  /*0a00*/  @!P0 BRA `(.L_x_12) ;  /* 0x0000000000048947 */ /* 0x000fea0003800000 */
[----:B------:R-:W-:Y:S01]  /*0a10*/  BPT.TRAP 0x1 ;  /* 0x000000040000795c */ /* 0x000fe20000300000 */
.L_x_12:
[----:B------:R-:W0:Y:S01]  /*0a20*/  S2UR UR5, SR_CgaCtaId ;  /* 0x00000000000579c3 */ /* 0x000e220000008800 */
[----:B------:R-:W-:Y:S01]  /*0a30*/  SHF.L.U32 R5, RZ, 0x1f, RZ ;  /* 0x0000001fff057819 */ /* 0x000fe200000006ff */
[----:B------:R-:W-:Y:S02]  /*0a40*/  UMOV UR4, 0x400 ;  /* 0x0000040000047882 */ /* 0x000fe40000000000 */
[----:B0-----:R-:W-:-:S12]  /*0a50*/  ULEA UR4, UR5, UR4, 0x18 ;  /* 0x0000000405047291 */ /* 0x001fd8000f8ec03f */
.L_x_13:
[----:B0-----:R-:W-:-:S04]  /*0a60*/  IMAD.U32 R6, RZ, RZ, UR4 ;  /* 0x00000004ff067e24 */ /* 0x001fc8000f8e00ff */
[----:B------:R0:W2:Y:S03]  /*0a70*/  SYNCS.PHASECHK.TRANS64.TRYWAIT P0, [R6+URZ+0x36000], R5 ;  /* 0x03600005060075a7 */ /* 0x0000a6000800017f */
[----:B--2---:R-:W-:Y:S05]  /*0a80*/  @!P0 NANOSLEEP.SYNCS 0x989680 ;  /* 0x009896800000895d */ /* 0x004fea0003900000 */
[----:B------:R-:W2:Y:S02]  /*0a90*/  @!P0 SYNCS.PHASECHK.TRANS64 P0, [R6+URZ+0x36000], R5 ;  /* 0x03600005060085a7 */ /* 0x000ea4000800007f */
[----:B--2---:R-:W-:Y:S05]  /*0aa0*/  @!P0 BRA `(.L_x_13) ;  /* 0xfffffffc00ec8947 */ /* 0x004fea000383ffff */
[----:B------:R-:W-:Y:S01]  /*0ab0*/  UIADD3 UR5, UR4, 0x12000, URZ ;  /* 0x0001200004057890 */ /* 0x000fe2000fffe03f */
[----:B------:R-:W-:Y:S01]  /*0ac0*/  WARPGROUP.ARRIVE ;  /* 0x00000000000079c5 */ /* 0x000fe20000000000 */
[----:B------:R-:W-:Y:S02]  /*0ad0*/  USHF.R.U32.HI UR4, URZ, 0x4, UR4 ;  /* 0x000000043f047899 */ /* 0x000fe40008011604 */
[----:B------:R-:W-:Y:S02]  /*0ae0*/  USHF.R.U32.HI UR5, URZ, 0x4, UR5 ;  /* 0x000000043f057899 */ /* 0x000fe40008011605 */
[----:B------:R-:W-:Y:S02]  /*0af0*/  ULOP3.LUT UR4, UR4, 0x3fff, URZ, 0xc0, !UPT ;  /* 0x00003fff04047892 */ /* 0x000fe4000f8ec03f */
[----:B------:R-:W-:Y:S02]  /*0b00*/  ULOP3.LUT UR5, UR5, 0x3fff, URZ, 0xc0, !UPT ;  /* 0x00003fff05057892 */ /* 0x000fe4000f8ec03f */
[----:B------:R-:W-:-:S02]  /*0b10*/  ULOP3.LUT UR9, UR4, 0x10000, URZ, 0xfc, !UPT ;  /* 0x0001000004097892 */ /* 0x000fc4000f8efc3f */
[----:B------:R-:W-:Y:S01]  /*0b20*/  ULOP3.LUT UR8, UR5, 0x10000, URZ, 0xfc, !UPT ;  /* 0x0001000005087892 */ /* 0x000fe2000f8efc3f */
[----:B------:R-:W-:Y:S02]  /*0b30*/  UMOV UR7, 0x40000040 ;  /* 0x4000004000077882 */ /* 0x000fe40000000000 */
[----:B------:R-:W-:Y:S02]  /*0b40*/  UMOV UR5, 0x40000040 ;  /* 0x4000004000057882 */ /* 0x000fe40000000000 */
[----:B------:R-:W-:Y:S02]  /*0b50*/  UMOV UR4, UR9 ;  /* 0x0000000900047c82 */ /* 0x000fe40008000000 */
[----:B------:R-:W-:Y:S02]  /*0b60*/  UMOV UR6, UR8 ;  /* 0x0000000800067c82 */ /* 0x000fe40008000000 */
[----:B------:R-:W-:Y:S01]  /*0b70*/  HGMMA.64x128x16.F32.BF16 R24, gdesc[UR4], RZ, !UPT ;  /* 0x01e00000041879f0 */ /* 0x000fe2000c7018ff */
[----:B------:R-:W-:-:S02]  /*0b80*/  UIADD3 UR4, UR9, 0x2, URZ ;  /* 0x0000000209047890 */ /* 0x000fc4000fffe03f */
[----:B------:R-:W-:Y:S01]  /*0b90*/  UIADD3 UR6, UR8, 0x2, URZ ;  /* 0x0000000208067890 */ /* 0x000fe2000fffe03f */
[----:B------:R-:W-:Y:S01]  /*0ba0*/  UMOV UR5, 0x40000040 ;  /* 0x4000004000057882 */ /* 0x000fe20000000000 */
[----:B------:R-:W-:-:S07]  /*0bb0*/  UMOV UR7, 0x40000040 ;  /* 0x4000004000077882 */ /* 0x000fce0000000000 */
[----:B------:R-:W-:Y:S01]  /*0bc0*/  HGMMA.64x128x16.F32.BF16 R24, gdesc[UR4], R24 ;  /* 0x01e00000041879f0 */ /* 0x000fe20008701818 */
[----:B------:R-:W-:Y:S02]  /*0bd0*/  UIADD3 UR4, UR9, 0x4, URZ ;  /* 0x0000000409047890 */ /* 0x000fe4000fffe03f */
        /* <DEDUP_REMOVED lines=8> */
[----:B------:R-:W-:Y:S01]  /*0c60*/  HGMMA.64x128x16.F32.BF16 R24, gdesc[UR4], R24, gsb0 ;  /* 0x01e00000041879f0 */ /* 0x000fe20008001818 */
[----:B------:R-:W-:-:S05]  /*0c70*/  UMOV UR4, 0x1 ;  /* 0x0000000100047882 */ /* 0x000fca0000000000 */
.L_x_11:
[----:B0-----:R-:W-:-:S05]  /*0c80*/  VIMNMX R5, R4, 0x1, PT ;  /* 0x0000000104057848 */ /* 0x001fca0003fe0100 */
[----:B------:R-:W-:-:S05]  /*0c90*/  IMAD.IADD R6, R4, 0x1, -R5 ;  /* 0x0000000104067824 */ /* 0x000fca00078e0a05 */
[----:B------:R-:W-:-:S13]  /*0ca0*/  ISETP.GE.AND P0, PT, R6, 0x1, PT ;  /* 0x000000010600780c */ /* 0x000fda0003f06270 */
[----:B------:R-:W-:Y:S05]  /*0cb0*/  @!P0 BRA `(.L_x_14) ;  /* 0x0000000400188947 */ /* 0x000fea0003800000 */
[----:B------:R-:W0:Y:S01]  /*0cc0*/  S2UR UR6, SR_CgaCtaId ;  /* 0x00000000000679c3 */ /* 0x000e220000008800 */
[----:B------:R-:W-:Y:S01]  /*0cd0*/  UMOV UR5, 0x400 ;  /* 0x0000040000057882 */ /* 0x000fe20000000000 */
[----:B------:R-:W-:Y:S01]  /*0ce0*/  LOP3.LUT R10, R2, 0x1, RZ, 0xfc, !PT ;  /* 0x00000001020a7812 */ /* 0x000fe200078efcff */
[----:B------:R-:W-:Y:S01]  /*0cf0*/  IMAD.MOV.U32 R9, RZ, RZ, RZ ;  /* 0x000000ffff097224 */ /* 0x000fe200078e00ff */
[----:B------:R-:W-:Y:S01]  /*0d00*/  UISETP.NE.U32.AND UP0, UPT, UR4, URZ, UPT ;  /* 0x0000003f0400728c */ /* 0x000fe2000bf05070 */
[----:B------:R-:W-:Y:S01]  /*0d10*/  IMAD.MOV.U32 R5, RZ, RZ, R6 ;  /* 0x000000ffff057224 */ /* 0x000fe200078e0006 */
[----:B0-----:R-:W-:-:S04]  /*0d20*/  ULEA UR14, UR6, UR5, 0x18 ;  /* 0x00000005060e7291 */ /* 0x001fc8000f8ec03f */
[----:B------:R-:W-:Y:S02]  /*0d30*/  UIADD3 UR6, UR14, 0x12000, URZ ;  /* 0x000120000e067890 */ /* 0x000fe4000fffe03f */
[----:B------:R-:W-:Y:S02]  /*0d40*/  USHF.R.U32.HI UR5, URZ, 0x4, UR14 ;  /* 0x000000043f057899 */ /* 0x000fe4000801160e */
[----:B------:R-:W-:Y:S02]  /*0d50*/  USHF.R.U32.HI UR6, URZ, 0x4, UR6 ;  /* 0x000000043f067899 */ /* 0x000fe40008011606 */
[----:B------:R-:W-:Y:S02]  /*0d60*/  ULOP3.LUT UR5, UR5, 0x3fff, URZ, 0xc0, !UPT ;  /* 0x00003fff05057892 */ /* 0x000fe4000f8ec03f */
[----:B------:R-:W-:Y:S02]  /*0d70*/  ULOP3.LUT UR6, UR6, 0x3fff, URZ, 0xc0, !UPT ;  /* 0x00003fff06067892 */ /* 0x000fe4000f8ec03f */
[----:B------:R-:W-:-:S02]  /*0d80*/  ULOP3.LUT UR15, UR5, 0x10000, URZ, 0xfc, !UPT ;  /* 0x00010000050f7892 */ /* 0x000fc4000f8efc3f */
[----:B------:R-:W-:Y:S01]  /*0d90*/  ULOP3.LUT UR16, UR6, 0x10000, URZ, 0xfc, !UPT ;  /* 0x0001000006107892 */ /* 0x000fe2000f8efc3f */
[----:B------:R-:W-:-:S11]  /*0da0*/  UMOV UR5, URZ ;  /* 0x0000003f00057c82 */ /* 0x000fd60008000000 */
.L_x_19:
[----:B------:R-:W-:-:S13]  /*0db0*/  ISETP.NE.AND P1, PT, R10, 0x3, PT ;  /* 0x000000030a00780c */ /* 0x000fda0003f25270 */
[----:B0-----:R-:W-:Y:S05]  /*0dc0*/  @!P1 BRA `(.L_x_15) ;  /* 0x0000000000049947 */ /* 0x001fea0003800000 */
[----:B------:R-:W-:Y:S01]  /*0dd0*/  BPT.TRAP 0x1 ;  /* 0x000000040000795c */ /* 0x000fe20000300000 */
.L_x_15:
[----:B------:R-:W-:Y:S01]  /*0de0*/  SHF.L.U32 R7, R9, 0x1f, RZ ;  /* 0x0000001f09077819 */ /* 0x000fe200000006ff */
[----:B------:R-:W-:-:S12]  /*0df0*/  ULEA UR6, UR4, UR14, 0x3 ;  /* 0x0000000e04067291 */ /* 0x000fd8000f8e183f */
.L_x_16:
[----:B0-----:R-:W-:-:S04]  /*0e00*/  IMAD.U32 R8, RZ, RZ, UR6 ;  /* 0x00000006ff087e24 */ /* 0x001fc8000f8e00ff */
[----:B------:R0:W2:Y:S03]  /*0e10*/  SYNCS.PHASECHK.TRANS64.TRYWAIT P0, [R8+URZ+0x36000], R7 ;  /* 0x03600007080075a7 */ /* 0x0000a6000800017f */
[----:B--2---:R-:W-:Y:S05]  /*0e20*/  @!P0 NANOSLEEP.SYNCS 0x989680 ;  /* 0x009896800000895d */ /* 0x004fea0003900000 */
[----:B------:R-:W2:Y:S02]  /*0e30*/  @!P0 SYNCS.PHASECHK.TRANS64 P0, [R8+URZ+0x36000], R7 ;  /* 0x03600007080085a7 */ /* 0x000ea4000800007f */
[----:B--2---:R-:W-:Y:S05]  /*0e40*/  @!P0 BRA `(.L_x_16) ;  /* 0xfffffffc00ec8947 */ /* 0x004fea000383ffff */
[----:B------:R-:W-:Y:S01]  /*0e50*/  ULEA UR6, UR4, UR15, 0x9 ;  /* 0x0000000f04067291 */ /* 0x000fe2000f8e483f */
[----:B------:R-:W-:Y:S01]  /*0e60*/  WARPGROUP.ARRIVE ;  /* 0x00000000000079c5 */ /* 0x000fe20000000000 */
[----:B------:R-:W-:Y:S01]  /*0e70*/  ULEA UR7, UR4, UR16, 0xa ;  /* 0x0000001004077291 */ /* 0x000fe2000f8e503f */
[----:B------:R-:W-:Y:S01]  /*0e80*/  UMOV UR9, 0x40000040 ;  /* 0x4000004000097882 */ /* 0x000fe20000000000 */
[----:B------:R-:W-:-:S03]  /*0e90*/  UMOV UR11, 0x40000040 ;  /* 0x40000040000b7882 */ /* 0x000fc60000000000 */
[----:B------:R-:W-:Y:S02]  /*0ea0*/  UMOV UR8, UR6 ;  /* 0x0000000600087c82 */ /* 0x000fe40008000000 */
[----:B------:R-:W-:Y:S02]  /*0eb0*/  UMOV UR10, UR7 ;  /* 0x00000007000a7c82 */ /* 0x000fe40008000000 */
[----:B------:R-:W-:Y:S01]  /*0ec0*/  HGMMA.64x128x16.F32.BF16 R24, gdesc[UR8], R24, UP0 ;  /* 0x01e00000081879f0 */ /* 0x000fe2000bf01818 */
        /* <DEDUP_REMOVED lines=14> */
[----:B------:R-:W-:Y:S03]  /*0fb0*/  HGMMA.64x128x16.F32.BF16 R24, gdesc[UR8], R24, gsb0 ;  /* 0x01e00000081879f0 */ /* 0x000fe60008001818 */
[----:B------:R-:W-:Y:S02]  /*0fc0*/  WARPGROUP.DEPBAR.LE gsb0, 0x1 ;  /* 0x00008000000079c5 */ /* 0x000fe40000010100 */
[----:B------:R-:W-:Y:S05]  /*0fd0*/  @!P1 BRA `(.L_x_17) ;  /* 0x0000000000049947 */ /* 0x000fea0003800000 */
[----:B------:R-:W-:Y:S01]  /*0fe0*/  BPT.TRAP 0x1 ;  /* 0x000000040000795c */ /* 0x000fe20000300000 */
.L_x_17:
[----:B------:R-:W-:Y:S01]  /*0ff0*/  ULEA UR6, UR5, UR14, 0x3 ;  /* 0x0000000e05067291 */ /* 0x000fe2000f8e183f */
[----:B------:R-:W-:-:S03]  /*1000*/  ISETP.GT.U32.AND P0, PT, R2, 0x1, PT ;  /* 0x000000010200780c */ /* 0x000fc60003f04070 */
[----:B------:R-:W-:-:S04]  /*1010*/  UIADD3 UR6, UR6, 0x36048, URZ ;  /* 0x0003604806067890 */ /* 0x000fc8000fffe03f */
[----:B------:R-:W-:-:S09]  /*1020*/  UPRMT UR6, URZ, 0x654, UR6 ;  /* 0x000006543f067896 */ /* 0x000fd20008000006 */
[----:B------:R-:W-:Y:S01]  /*1030*/  SYNCS.ARRIVE.TRANS64.RED.A1T0 RZ, [UR6], RZ ;  /* 0x000000ffffff79a7 */ /* 0x000fe20008100406 */
[----:B------:R-:W-:Y:S05]  /*1040*/  @P0 BRA `(.L_x_18) ;  /* 0x0000000000040947 */ /* 0x000fea0003800000 */
[----:B------:R-:W-:Y:S01]  /*1050*/  BPT.TRAP 0x1 ;  /* 0x000000040000795c */ /* 0x000fe20000300000 */
.L_x_18:
[----:B------:R-:W-:Y:S01]  /*1060*/  UIADD3 UR4, UR4, 0x1, URZ ;  /* 0x0000000104047890 */ /* 0x000fe2000fffe03f */
[C---:B------:R-:W-:Y:S01]  /*1070*/  ISETP.GT.AND P0, PT, R5.reuse, 0x1, PT ;  /* 0x000000010500780c */ /* 0x040fe20003f04270 */
[----:B------:R-:W-:Y:S01]  /*1080*/  UIADD3 UR5, UR5, 0x1, URZ ;  /* 0x0000000105057890 */ /* 0x000fe2000fffe03f */
[----:B------:R-:W-:Y:S01]  /*1090*/  VIADD R5, R5, 0xffffffff ;  /* 0xffffffff05057836 */ /* 0x000fe20000000000 */
[----:B------:R-:W-:Y:S02]  /*10a0*/  UISETP.NE.AND UP0, UPT, UR4, 0x9, UPT ;  /* 0x000000090400788c */ /* 0x000fe4000bf05270 */
[----:B------:R-:W-:Y:S02]  /*10b0*/  UISETP.NE.AND UP1, UPT, UR5, 0x9, UPT ;  /* 0x000000090500788c */ /* 0x000fe4000bf25270 */
[----:B------:R-:W-:Y:S02]  /*10c0*/  USEL UR6, URZ, 0x1, UP0 ;  /* 0x000000013f067887 */ /* 0x000fe40008000000 */
[----:B------:R-:W-:-:S02]  /*10d0*/  USEL UR4, UR4, URZ, UP0 ;  /* 0x0000003f04047287 */ /* 0x000fc40008000000 */
[----:B------:R-:W-:Y:S02]  /*10e0*/  USEL UR5, UR5, URZ, UP1 ;  /* 0x0000003f05057287 */ /* 0x000fe40008800000 */
[----:B------:R-:W-:Y:S01]  /*10f0*/  UPLOP3.LUT UP0, UPT, UPT, UPT, UPT, 0x80, 0x0 ;  /* 0x000000000000789c */ /* 0x000fe20003f0f070 */
[----:B------:R-:W-:Y:S01]  /*1100*/  LOP3.LUT R9, R9, UR6, RZ, 0x3c, !PT ;  /* 0x0000000609097c12 */ /* 0x000fe2000f8e3cff */
[----:B------:R-:W-:Y:S09]  /*1110*/  @P0 BRA `(.L_x_19) ;  /* 0xfffffffc00240947 */ /* 0x000ff2000383ffff */
.L_x_14:
[----:B------:R-:W-:Y:S01]  /*1120*/  ISETP.GE.AND P0, PT, R4, 0x1, PT ;  /* 0x000000010400780c */ /* 0x000fe20003f06270 */
[----:B------:R-:W-:-:S12]  /*1130*/  WARPGROUP.DEPBAR.LE gsb0, 0x0 ;  /* 0x00008000000079c5 */ /* 0x000fd80000010000 */
[----:B------:R-:W-:Y:S05]  /*1140*/  @!P0 BRA `(.L_x_20) ;  /* 0x0000000000448947 */ /* 0x000fea0003800000 */
[----:B------:R-:W-:-:S04]  /*1150*/  LOP3.LUT R4, R2, 0x1, RZ, 0xfc, !PT ;  /* 0x0000000102047812 */ /* 0x000fc800078efcff */
[----:B------:R-:W-:-:S13]  /*1160*/  ISETP.NE.AND P0, PT, R4, 0x3, PT ;  /* 0x000000030400780c */ /* 0x000fda0003f05270 */
[----:B------:R-:W-:Y:S05]  /*1170*/  @!P0 BRA `(.L_x_21) ;  /* 0x0000000000048947 */ /* 0x000fea0003800000 */
[----:B------:R-:W-:Y:S01]  /*1180*/  BPT.TRAP 0x1 ;  /* 0x000000040000795c */ /* 0x000fe20000300000 */
.L_x_21:
[----:B0-----:R-:W0:Y:S01]  /*1190*/  S2R R7, SR_CgaCtaId ;  /* 0x0000000000077919 */ /* 0x001e220000008800 */
[----:B------:R-:W-:Y:S01]  /*11a0*/  IMAD.WIDE.U32 R4, R6, 0x38e38e39, RZ ;  /* 0x38e38e3906047825 */ /* 0x000fe200078e00ff */
[----:B------:R-:W-:Y:S02]  /*11b0*/  MOV R4, 0x400 ;  /* 0x0000040000047802 */ /* 0x000fe40000000f00 */
[----:B------:R-:W-:Y:S02]  /*11c0*/  ISETP.GT.U32.AND P0, PT, R2, 0x1, PT ;  /* 0x000000010200780c */ /* 0x000fe40003f04070 */
[----:B------:R-:W-:-:S05]  /*11d0*/  SHF.R.U32.HI R5, RZ, 0x1, R5 ;  /* 0x00000001ff057819 */ /* 0x000fca0000011605 */
[----:B------:R-:W-:Y:S01]  /*11e0*/  IMAD R6, R5, -0x9, R6 ;  /* 0xfffffff705067824 */ /* 0x000fe200078e0206 */
[----:B0-----:R-:W-:-:S05]  /*11f0*/  LEA R7, R7, R4, 0x18 ;  /* 0x0000000407077211 */ /* 0x001fca00078ec0ff */
[----:B------:R-:W-:-:S04]  /*1200*/  IMAD R6, R6, 0x8, R7 ;  /* 0x0000000806067824 */ /* 0x000fc800078e0207 */
[----:B------:R-:W-:-:S05]  /*1210*/  VIADD R6, R6, 0x36048 ;  /* 0x0003604806067836 */ /* 0x000fca0000000000 */
[----:B------:R-:W-:-:S04]  /*1220*/  PRMT R6, RZ, 0x654, R6 ;  /* 0x00000654ff067816 */ /* 0x000fc80000000006 */
[----:B------:R2:W-:Y:S01]  /*1230*/  SYNCS.ARRIVE.TRANS64.RED.A1T0 RZ, [R6+URZ], RZ ;  /* 0x000000ff06ff79a7 */ /* 0x0005e2000810043f */
[----:B------:R-:W-:Y:S05]  /*1240*/  @P0 BRA `(.L_x_20) ;  /* 0x0000000000040947 */ /* 0x000fea0003800000 */
[----:B------:R-:W-:Y:S01]  /*1250*/  BPT.TRAP 0x1 ;  /* 0x000000040000795c */ /* 0x000fe20000300000 */
.L_x_20:
[----:B------:R-:W4:Y:S01]  /*1260*/  S2R R5, SR_TID.X ;  /* 0x0000000000057919 */ /* 0x000f220000002100 */
[----:B------:R-:W-:Y:S01]  /*1270*/  ULDC.64 UR4, c[0x0][0x280] ;  /* 0x0000a00000047ab9 */ /* 0x000fe20000000a00 */
[----:B------:R-:W0:Y:S01]  /*1280*/  S2R R4, SR_CTAID.Y ;  /* 0x0000000000047919 */ /* 0x000e220000002600 */
[----:B------:R-:W1:Y:S01]  /*1290*/  S2R R15, SR_CTAID.X ;  /* 0x00000000000f7919 */ /* 0x000e620000002500 */
[----:B----4-:R-:W-:-:S04]  /*12a0*/  SHF.R.S32.HI R2, RZ, 0x1f, R5 ;  /* 0x0000001fff027819 */ /* 0x010fc80000011405 */
[----:B------:R-:W-:Y:S01]  /*12b0*/  LEA.HI R2, R2, R5, RZ, 0x7 ;  /* 0x0000000502027211 */ /* 0x000fe200078f38ff */
[----:B0-----:R-:W-:-:S03]  /*12c0*/  IMAD.SHL.U32 R4, R4, 0x80, RZ ;  /* 0x0000008004047824 */ /* 0x001fc600078e00ff */
[----:B------:R-:W-:Y:S01]  /*12d0*/  LOP3.LUT R2, R2, 0xffffff80, RZ, 0xc0, !PT ;  /* 0xffffff8002027812 */ /* 0x000fe200078ec0ff */
[----:B-1----:R-:W-:Y:S01]  /*12e0*/  IMAD.SHL.U32 R8, R15, 0x40, RZ ;  /* 0x000000400f087824 */ /* 0x002fe200078e00ff */
[----:B------:R-:W-:-:S03]  /*12f0*/  ISETP.GE.AND P0, PT, R4, UR5, PT ;  /* 0x0000000504007c0c */ /* 0x000fc6000bf06270 */
[----:B------:R-:W-:Y:S01]  /*1300*/  IMAD.IADD R2, R5, 0x1, -R2 ;  /* 0x0000000105027824 */ /* 0x000fe200078e0a02 */
[----:B------:R-:W-:-:S04]  /*1310*/  ISETP.GE.OR P0, PT, R8, UR4, P0 ;  /* 0x0000000408007c0c */ /* 0x000fc80008706670 */
[----:B------:R-:W-:-:S04]  /*1320*/  SHF.R.S32.HI R5, RZ, 0x1f, R2 ;  /* 0x0000001fff057819 */ /* 0x000fc80000011402 */
[----:B--2---:R-:W-:-:S04]  /*1330*/  LEA.HI R6, R5, R2, RZ, 0x2 ;  /* 0x0000000205067211 */ /* 0x004fc800078f10ff */
[--C-:B------:R-:W-:Y:S02]  /*1340*/  SHF.R.S32.HI R10, RZ, 0x2, R6.reuse ;  /* 0x00000002ff0a7819 */ /* 0x100fe40000011406 */
[----:B------:R-:W-:-:S04]  /*1350*/  SHF.R.S32.HI R7, RZ, 0x1f, R6 ;  /* 0x0000001fff077819 */ /* 0x000fc80000011406 */
[----:B------:R-:W-:-:S04]  /*1360*/  LEA.HI R7, R7, R10, RZ, 0x3 ;  /* 0x0000000a07077211 */ /* 0x000fc800078f18ff */
[----:B------:R-:W-:Y:S01]  /*1370*/  LOP3.LUT R11, R7, 0xfffffff8, RZ, 0xc0, !PT ;  /* 0xfffffff8070b7812 */ /* 0x000fe200078ec0ff */
[----:B------:R-:W-:Y:S06]  /*1380*/  @P0 EXIT ;  /* 0x000000000000094d */ /* 0x000fec0003800000 */
[----:B------:R-:W0:Y:S01]  /*1390*/  LDC.64 R16, c[0x0][0x658] ;  /* 0x00019600ff107b82 */ /* 0x000e220000000a00 */
[----:B------:R-:W-:Y:S01]  /*13a0*/  IMAD.IADD R10, R10, 0x1, -R11 ;  /* 0x000000010a0a7824 */ /* 0x000fe200078e0a0b */
[----:B------:R-:W-:Y:S02]  /*13b0*/  LOP3.LUT R7, R6, 0x7ffffffc, RZ, 0xc0, !PT ;  /* 0x7ffffffc06077812 */ /* 0x000fe400078ec0ff */
[----:B------:R-:W-:Y:S02]  /*13c0*/  LEA.HI R5, R5, R2, RZ, 0x5 ;  /* 0x0000000205057211 */ /* 0x000fe400078f28ff */
[----:B------:R-:W-:Y:S01]  /*13d0*/  SHF.R.S32.HI R11, RZ, 0x1f, R10 ;  /* 0x0000001fff0b7819 */ /* 0x000fe2000001140a */
[----:B------:R-:W-:Y:S01]  /*13e0*/  IMAD.IADD R7, R2, 0x1, -R7 ;  /* 0x0000000102077824 */ /* 0x000fe200078e0a07 */
[----:B------:R-:W-:Y:S02]  /*13f0*/  SHF.R.S32.HI R5, RZ, 0x5, R5 ;  /* 0x00000005ff057819 */ /* 0x000fe40000011405 */
[----:B---3-5:R-:W-:Y:S01]  /*1400*/  FSETP.NEU.AND P1, PT, R3, RZ, PT ;  /* 0x000000ff0300720b */ /* 0x028fe20003f2d000 */
[----:B------:R-:W-:-:S02]  /*1410*/  IMAD.SHL.U32 R7, R7, 0x2, RZ ;  /* 0x0000000207077824 */ /* 0x000fc400078e00ff */
[----:B------:R-:W-:-:S03]  /*1420*/  IMAD.WIDE R14, R15, 0x40, R10 ;  /* 0x000000400f0e7825 */ /* 0x000fc600078e020a */
[----:B------:R-:W-:Y:S01]  /*1430*/  SHF.R.S32.HI R9, RZ, 0x1f, R7 ;  /* 0x0000001fff097819 */ /* 0x000fe20000011407 */
[C---:B------:R-:W-:Y:S01]  /*1440*/  IMAD R11, R5.reuse, -0x10, -R8 ;  /* 0xfffffff0050b7824 */ /* 0x040fe200078e0a08 */
[C---:B------:R-:W-:Y:S01]  /*1450*/  IADD3 R8, P0, R4.reuse, R7, RZ ;  /* 0x0000000704087210 */ /* 0x040fe20007f1e0ff */
[----:B------:R-:W-:Y:S01]  /*1460*/  IMAD.WIDE R14, R5, 0x10, R14 ;  /* 0x00000010050e7825 */ /* 0x000fe200078e020e */
[----:B------:R-:W-:Y:S02]  /*1470*/  IADD3 R2, -R7, UR5, -R4 ;  /* 0x0000000507027c10 */ /* 0x000fe4000fffe904 */
[----:B------:R-:W-:Y:S01]  /*1480*/  LEA.HI.X.SX32 R9, R4, R9, 0x1, P0 ;  /* 0x0000000904097211 */ /* 0x000fe200000f0eff */
[-C--:B0-----:R-:W-:Y:S01]  /*1490*/  IMAD R4, R15, R16.reuse, RZ ;  /* 0x000000100f047224 */ /* 0x081fe200078e02ff */
[----:B------:R-:W-:Y:S02]  /*14a0*/  IADD3 R10, R11, UR4, -R10 ;  /* 0x000000040b0a7c10 */ /* 0x000fe4000fffe80a */
[----:B------:R-:W-:Y:S01]  /*14b0*/  ISETP.GT.AND P0, PT, R2, RZ, PT ;  /* 0x000000ff0200720c */ /* 0x000fe20003f04270 */
[----:B------:R-:W-:Y:S01]  /*14c0*/  IMAD.WIDE.U32 R12, R14, R16, R8 ;  /* 0x000000100e0c7225 */ /* 0x000fe200078e0008 */
[----:B------:R-:W-:-:S02]  /*14d0*/  SHF.L.U64.HI R11, R16, 0x3, R17 ;  /* 0x00000003100b7819 */ /* 0x000fc40000010211 */
[----:B------:R-:W-:Y:S01]  /*14e0*/  ISETP.GT.AND P2, PT, R10, RZ, P0 ;  /* 0x000000ff0a00720c */ /* 0x000fe20000744270 */
[----:B------:R-:W-:Y:S02]  /*14f0*/  IMAD R7, R14, R17, R4 ;  /* 0x000000110e077224 */ /* 0x000fe400078e0204 */
[----:B------:R-:W-:Y:S02]  /*1500*/  IMAD.SHL.U32 R16, R16, 0x8, RZ ;  /* 0x0000000810107824 */ /* 0x000fe400078e00ff */
[----:B------:R-:W-:Y:S01]  /*1510*/  IMAD.IADD R7, R13, 0x1, R7 ;  /* 0x000000010d077824 */ /* 0x000fe200078e0207 */
[----:B------:R-:W-:Y:S07]  /*1520*/  @!P1 BRA `(.L_x_22) ;  /* 0x0000002c00fc9947 */ /* 0x000fee0003800000 */
[----:B------:R-:W-:Y:S01]  /*1530*/  ULDC.64 UR6, c[0x0][0x630] ;  /* 0x00018c0000067ab9 */ /* 0x000fe20000000a00 */
[----:B------:R-:W-:Y:S01]  /*1540*/  ULDC.64 UR8, c[0x0][0x628] ;  /* 0x00018a0000087ab9 */ /* 0x000fe20000000a00 */
[----:B------:R-:W-:Y:S01]  /*1550*/  IMAD R13, R15, UR6, RZ ;  /* 0x000000060f0d7c24 */ /* 0x000fe2000f8e02ff */
[----:B------:R-:W-:Y:S01]  /*1560*/  ULDC.64 UR4, c[0x0][0x650] ;  /* 0x0001940000047ab9 */ /* 0x000fe20000000a00 */
[----:B------:R-:W-:-:S04]  /*1570*/  IMAD.WIDE.U32 R18, R14, UR6, R8 ;  /* 0x000000060e127c25 */ /* 0x000fc8000f8e0008 */
[----:B------:R-:W-:Y:S01]  /*1580*/  IMAD R13, R14, UR7, R13 ;  /* 0x000000070e0d7c24 */ /* 0x000fe2000f8e020d */
[----:B------:R-:W-:-:S03]  /*1590*/  LEA R4, P1, R18, UR8, 0x1 ;  /* 0x0000000812047c11 */ /* 0x000fc6000f8208ff */
[----:B------:R-:W-:-:S05]  /*15a0*/  IMAD.IADD R5, R19, 0x1, R13 ;  /* 0x0000000113057824 */ /* 0x000fca00078e020d */
[----:B------:R-:W-:-:S05]  /*15b0*/  LEA.HI.X R5, R18, UR9, R5, 0x1, P1 ;  /* 0x0000000912057c11 */ /* 0x000fca00088f0c05 */
[----:B------:R-:W2:Y:S01]  /*15c0*/  @P2 LDG.E.LTC128B.U16 R17, desc[UR12][R4.64] ;  /* 0x0000000c04112981 */ /* 0x000ea2000c1e1520 */
[----:B------:R-:W-:Y:S01]  /*15d0*/  ISETP.GT.AND P1, PT, R2, 0x1, PT ;  /* 0x000000010200780c */ /* 0x000fe20003f24270 */
[----:B------:R-:W-:Y:S03]  /*15e0*/  BSSY B0, `(.L_x_23) ;  /* 0x000000b000007945 */ /* 0x000fe60003800000 */
[----:B------:R-:W-:Y:S01]  /*15f0*/  ISETP.GT.AND P3, PT, R10, RZ, P1 ;  /* 0x000000ff0a00720c */ /* 0x000fe20000f64270 */
[----:B--2---:R-:W-:-:S04]  /*1600*/  IMAD.U32 R6, R17, 0x10000, RZ ;  /* 0x0001000011067824 */ /* 0x004fc800078e00ff */
[----:B------:R-:W-:Y:S01]  /*1610*/  FMUL R19, R6, R3 ;  /* 0x0000000306137220 */ /* 0x000fe20000400000 */
[----:B------:R-:W-:-:S03]  /*1620*/  LEA R6, P4, R12, UR4, 0x1 ;  /* 0x000000040c067c11 */ /* 0x000fc6000f8808ff */
[----:B------:R-:W-:Y:S01]  /*1630*/  FFMA R19, R24, R0, R19 ;  /* 0x0000000018137223 */ /* 0x000fe20000000013 */
[----:B------:R-:W-:-:S04]  /*1640*/  LEA.HI.X R7, R12, UR5, R7, 0x1, P4 ;  /* 0x000000050c077c11 */ /* 0x000fc8000a0f0c07 */
[----:B------:R-:W-:-:S05]  /*1650*/  F2FP.BF16.F32.PACK_AB R19, RZ, R19 ;  /* 0x00000013ff13723e */ /* 0x000fca00000010ff */
[----:B------:R0:W-:Y:S01]  /*1660*/  @P2 STG.E.U16 desc[UR12][R6.64], R19 ;  /* 0x0000001306002986 */ /* 0x0001e2000c10150c */
[----:B------:R-:W-:Y:S05]  /*1670*/  @!P3 BRA `(.L_x_24) ;  /* 0x000000000004b947 */ /* 0x000fea0003800000 */
[----:B------:R1:W5:Y:S02]  /*1680*/  LDG.E.LTC128B.U16 R17, desc[UR12][R4.64+0x2] ;  /* 0x0000020c04117981 */ /* 0x000364000c1e1520 */
.L_x_24:
[----:B------:R-:W-:Y:S05]  /*1690*/  BSYNC B0 ;  /* 0x0000000000007941 */ /* 0x000fea0003800000 */
.L_x_23:
[----:B------:R-:W-:Y:S01]  /*16a0*/  USHF.L.U32 UR5, UR6, 0x3, URZ ;  /* 0x0000000306057899 */ /* 0x000fe2000800063f */
[----:B-----5:R-:W-:Y:S01]  /*16b0*/  IMAD.U32 R12, R17, 0x10000, RZ ;  /* 0x00010000110c7824 */ /* 0x020fe200078e00ff */
[----:B------:R-:W-:Y:S01]  /*16c0*/  USHF.L.U64.HI UR4, UR6, 0x3, UR7 ;  /* 0x0000000306047899 */ /* 0x000fe20008010207 */
[----:B------:R-:W-:Y:S02]  /*16d0*/  ISETP.GT.AND P0, PT, R10, 0x8, P0 ;  /* 0x000000080a00780c */ /* 0x000fe40000704270 */
[----:B------:R-:W-:Y:S01]  /*16e0*/  FMUL R12, R12, R3 ;  /* 0x000000030c0c7220 */ /* 0x000fe20000400000 */
[----:B------:R-:W-:Y:S02]  /*16f0*/  IMAD.U32 R18, RZ, RZ, UR5 ;  /* 0x00000005ff127e24 */ /* 0x000fe4000f8e00ff */
[----:B0-----:R-:W-:Y:S02]  /*1700*/  IMAD.U32 R19, RZ, RZ, UR4 ;  /* 0x00000004ff137e24 */ /* 0x001fe4000f8e00ff */
[----:B------:R-:W-:Y:S01]  /*1710*/  FFMA R12, R25, R0, R12 ;  /* 0x00000000190c7223 */ /* 0x000fe2000000000c */
[----:B------:R-:W-:-:S04]  /*1720*/  IMAD.WIDE.U32 R18, R14, UR6, R18 ;  /* 0x000000060e127c25 */ /* 0x000fc8000f8e0012 */
[----:B------:R-:W-:Y:S02]  /*1730*/  F2FP.BF16.F32.PACK_AB R12, RZ, R12 ;  /* 0x0000000cff0c723e */ /* 0x000fe400000010ff */
[----:B------:R-:W-:Y:S02]  /*1740*/  IADD3 R14, P2, R8, R18, RZ ;  /* 0x00000012080e7210 */ /* 0x000fe40007f5e0ff */
[----:B------:R-:W-:Y:S02]  /*1750*/  PRMT R15, R12, 0x7610, R15 ;  /* 0x000076100c0f7816 */ /* 0x000fe4000000000f */
[----:B------:R-:W-:Y:S02]  /*1760*/  IADD3.X R9, R9, R13, R19, P2, !PT ;  /* 0x0000000d09097210 */ /* 0x000fe400017fe413 */
[C---:B------:R-:W-:Y:S01]  /*1770*/  LEA R8, P2, R14.reuse, UR8, 0x1 ;  /* 0x000000080e087c11 */ /* 0x040fe2000f8408ff */
[----:B------:R0:W-:Y:S03]  /*1780*/  @P3 STG.E.U16 desc[UR12][R6.64+0x2], R15 ;  /* 0x0000020f06003986 */ /* 0x0001e6000c10150c */
[----:B------:R-:W-:-:S02]  /*1790*/  LEA.HI.X R9, R14, UR9, R9, 0x1, P2 ;  /* 0x000000090e097c11 */ /* 0x000fc400090f0c09 */
[----:B------:R-:W-:-:S06]  /*17a0*/  PRMT R14, R17, 0x7610, R14 ;  /* 0x00007610110e7816 */ /* 0x000fcc000000000e */
[----:B------:R-:W2:Y:S01]  /*17b0*/  @P0 LDG.E.LTC128B.U16 R14, desc[UR12][R8.64] ;  /* 0x0000000c080e0981 */ /* 0x000ea2000c1e1520 */
[C---:B------:R-:W-:Y:S01]  /*17c0*/  SHF.L.U64.HI R11, R16.reuse, 0x1, R11 ;  /* 0x00000001100b7819 */ /* 0x040fe2000001020b */
[----:B------:R-:W-:Y:S01]  /*17d0*/  BSSY B0, `(.L_x_25) ;  /* 0x000000b000007945 */ /* 0x000fe20003800000 */
[----:B------:R-:W-:Y:S02]  /*17e0*/  LEA R16, P2, R16, R6, 0x1 ;  /* 0x0000000610107211 */ /* 0x000fe400078408ff */
[----:B------:R-:W-:-:S03]  /*17f0*/  ISETP.GT.AND P1, PT, R10, 0x8, P1 ;  /* 0x000000080a00780c */ /* 0x000fc60000f24270 */
[----:B------:R-:W-:Y:S02]  /*1800*/  IMAD.X R17, R11, 0x1, R7, P2 ;  /* 0x000000010b117824 */ /* 0x000fe400010e0607 */
[----:B--2---:R-:W-:-:S04]  /*1810*/  IMAD.U32 R12, R14, 0x10000, RZ ;  /* 0x000100000e0c7824 */ /* 0x004fc800078e00ff */
[----:B------:R-:W-:-:S04]  /*1820*/  FMUL R13, R12, R3 ;  /* 0x000000030c0d7220 */ /* 0x000fc80000400000 */
[----:B------:R-:W-:-:S05]  /*1830*/  FFMA R13, R26, R0, R13 ;  /* 0x000000001a0d7223 */ /* 0x000fca000000000d */
[----:B------:R-:W-:-:S05]  /*1840*/  F2FP.BF16.F32.PACK_AB R13, RZ, R13 ;  /* 0x0000000dff0d723e */ /* 0x000fca00000010ff */
[----:B------:R0:W-:Y:S01]  /*1850*/  @P0 STG.E.U16 desc[UR12][R16.64], R13 ;  /* 0x0000000d10000986 */ /* 0x0001e2000c10150c */
[----:B------:R-:W-:Y:S05]  /*1860*/  @!P1 BRA `(.L_x_26) ;  /* 0x0000000000049947 */ /* 0x000fea0003800000 */
[----:B------:R2:W5:Y:S02]  /*1870*/  LDG.E.LTC128B.U16 R14, desc[UR12][R8.64+0x2] ;  /* 0x0000020c080e7981 */ /* 0x000564000c1e1520 */
.L_x_26:
[----:B------:R-:W-:Y:S05]  /*1880*/  BSYNC B0 ;  /* 0x0000000000007941 */ /* 0x000fea0003800000 */
.L_x_25:
[----:B-----5:R-:W-:Y:S01]  /*1890*/  IMAD.U32 R12, R14, 0x10000, RZ ;  /* 0x000100000e0c7824 */ /* 0x020fe200078e00ff */
[----:B------:R-:W-:Y:S01]  /*18a0*/  ISETP.GT.AND P0, PT, R2, 0x8, PT ;  /* 0x000000080200780c */ /* 0x000fe20003f04270 */
[----:B0-----:R-:W-:Y:S01]  /*18b0*/  @P1 IMAD.MOV.U32 R13, RZ, RZ, R17 ;  /* 0x000000ffff0d1224 */ /* 0x001fe200078e0011 */
[----:B------:R-:W-:Y:S01]  /*18c0*/  BSSY B0, `(.L_x_27) ;  /* 0x000000a000007945 */ /* 0x000fe20003800000 */
[----:B------:R-:W-:Y:S01]  /*18d0*/  FMUL R12, R12, R3 ;  /* 0x000000030c0c7220 */ /* 0x000fe20000400000 */
[----:B------:R-:W-:-:S03]  /*18e0*/  ISETP.GT.AND P2, PT, R10, RZ, P0 ;  /* 0x000000ff0a00720c */ /* 0x000fc60000744270 */
[----:B------:R-:W-:-:S05]  /*18f0*/  FFMA R12, R27, R0, R12 ;  /* 0x000000001b0c7223 */ /* 0x000fca000000000c */
[----:B------:R-:W-:-:S04]  /*1900*/  F2FP.BF16.F32.PACK_AB R12, RZ, R12 ;  /* 0x0000000cff0c723e */ /* 0x000fc800000010ff */
[----:B------:R-:W-:Y:S01]  /*1910*/  PRMT R11, R12, 0x7610, R11 ;  /* 0x000076100c0b7816 */ /* 0x000fe2000000000b */
[----:B------:R-:W-:-:S05]  /*1920*/  @P1 IMAD.MOV.U32 R12, RZ, RZ, R16 ;  /* 0x000000ffff0c1224 */ /* 0x000fca00078e0010 */
[----:B------:R0:W-:Y:S01]  /*1930*/  @P1 STG.E.U16 desc[UR12][R12.64+0x2], R11 ;  /* 0x0000020b0c001986 */ /* 0x0001e2000c10150c */
[----:B------:R-:W-:Y:S05]  /*1940*/  @!P2 BRA `(.L_x_28) ;  /* 0x000000000004a947 */ /* 0x000fea0003800000 */
[----:B------:R3:W5:Y:S02]  /*1950*/  LDG.E.LTC128B.U16 R14, desc[UR12][R4.64+0x10] ;  /* 0x0000100c040e7981 */ /* 0x000764000c1e1520 */
.L_x_28:
[----:B------:R-:W-:Y:S05]  /*1960*/  BSYNC B0 ;  /* 0x0000000000007941 */ /* 0x000fea0003800000 */
.L_x_27:
[----:B0----5:R-:W-:Y:S01]  /*1970*/  IMAD.U32 R12, R14, 0x10000, RZ ;  /* 0x000100000e0c7824 */ /* 0x021fe200078e00ff */
[----:B------:R-:W-:Y:S01]  /*1980*/  ISETP.GT.AND P1, PT, R2, 0x9, PT ;  /* 0x000000090200780c */ /* 0x000fe20003f24270 */
[----:B------:R-:W-:Y:S02]  /*1990*/  BSSY B0, `(.L_x_29) ;  /* 0x0000008000007945 */ /* 0x000fe40003800000 */
[----:B------:R-:W-:Y:S01]  /*19a0*/  FMUL R11, R12, R3 ;  /* 0x000000030c0b7220 */ /* 0x000fe20000400000 */
[----:B------:R-:W-:-:S03]  /*19b0*/  ISETP.GT.AND P3, PT, R10, RZ, P1 ;  /* 0x000000ff0a00720c */ /* 0x000fc60000f64270 */
[----:B------:R-:W-:-:S05]  /*19c0*/  FFMA R11, R28, R0, R11 ;  /* 0x000000001c0b7223 */ /* 0x000fca000000000b */
[----:B------:R-:W-:-:S05]  /*19d0*/  F2FP.BF16.F32.PACK_AB R11, RZ, R11 ;  /* 0x0000000bff0b723e */ /* 0x000fca00000010ff */
[----:B------:R0:W-:Y:S01]  /*19e0*/  @P2 STG.E.U16 desc[UR12][R6.64+0x10], R11 ;  /* 0x0000100b06002986 */ /* 0x0001e2000c10150c */
[----:B------:R-:W-:Y:S05]  /*19f0*/  @!P3 BRA `(.L_x_30) ;  /* 0x000000000004b947 */ /* 0x000fea0003800000 */
[----:B------:R4:W5:Y:S02]  /*1a00*/  LDG.E.LTC128B.U16 R14, desc[UR12][R4.64+0x12] ;  /* 0x0000120c040e7981 */ /* 0x000964000c1e1520 */
.L_x_30:
[----:B------:R-:W-:Y:S05]  /*1a10*/  BSYNC B0 ;  /* 0x0000000000007941 */ /* 0x000fea0003800000 */
.L_x_29:
[----:B-----5:R-:W-:Y:S01]  /*1a20*/  IMAD.U32 R12, R14, 0x10000, RZ ;  /* 0x000100000e0c7824 */ /* 0x020fe200078e00ff */
[----:B------:R-:W-:Y:S01]  /*1a30*/  ISETP.GT.AND P0, PT, R10, 0x8, P0 ;  /* 0x000000080a00780c */ /* 0x000fe20000704270 */
[----:B------:R-:W-:Y:S02]  /*1a40*/  BSSY B0, `(.L_x_31) ;  /* 0x0000007000007945 */ /* 0x000fe40003800000 */
[----:B------:R-:W-:-:S04]  /*1a50*/  FMUL R12, R12, R3 ;  /* 0x000000030c0c7220 */ /* 0x000fc80000400000 */
[----:B------:R-:W-:-:S05]  /*1a60*/  FFMA R12, R29, R0, R12 ;  /* 0x000000001d0c7223 */ /* 0x000fca000000000c */
[----:B------:R-:W-:-:S05]  /*1a70*/  F2FP.BF16.F32.PACK_AB R12, RZ, R12 ;  /* 0x0000000cff0c723e */ /* 0x000fca00000010ff */
[----:B------:R0:W-:Y:S01]  /*1a80*/  @P3 STG.E.U16 desc[UR12][R6.64+0x12], R12 ;  /* 0x0000120c06003986 */ /* 0x0001e2000c10150c */
[----:B------:R-:W-:Y:S05]  /*1a90*/  @!P0 BRA `(.L_x_32) ;  /* 0x0000000000048947 */ /* 0x000fea0003800000 */
[----:B------:R0:W5:Y:S02]  /*1aa0*/  LDG.E.LTC128B.U16 R14, desc[UR12][R8.64+0x10] ;  /* 0x0000100c080e7981 */ /* 0x000164000c1e1520 */
.L_x_32:
[----:B------:R-:W-:Y:S05]  /*1ab0*/  BSYNC B0 ;  /* 0x0000000000007941 */ /* 0x000fea0003800000 */
.L_x_31:
[----:B0----5:R-:W-:Y:S01]  /*1ac0*/  IMAD.U32 R12, R14, 0x10000, RZ ;  /* 0x000100000e0c7824 */ /* 0x021fe200078e00ff */
[----:B------:R-:W-:Y:S01]  /*1ad0*/  ISETP.GT.AND P1, PT, R10, 0x8, P1 ;  /* 0x000000080a00780c */ /* 0x000fe20000f24270 */
[----:B------:R-:W-:Y:S01]  /*1ae0*/  @P0 IMAD.MOV.U32 R13, RZ, RZ, R17 ;  /* 0x000000ffff0d0224 */ /* 0x000fe200078e0011 */
[----:B------:R-:W-:Y:S01]  /*1af0*/  BSSY B0, `(.L_x_33) ;  /* 0x0000008000007945 */ /* 0x000fe20003800000 */
[----:B------:R-:W-:Y:S01]  /*1b00*/  FMUL R11, R12, R3 ;  /* 0x000000030c0b7220 */ /* 0x000fe20000400000 */
[----:B------:R-:W-:-:S03]  /*1b10*/  @P0 IMAD.MOV.U32 R12, RZ, RZ, R16 ;  /* 0x000000ffff0c0224 */ /* 0x000fc600078e0010 */
[----:B------:R-:W-:-:S05]  /*1b20*/  FFMA R11, R30, R0, R11 ;  /* 0x000000001e0b7223 */ /* 0x000fca000000000b */
[----:B------:R-:W-:-:S05]  /*1b30*/  F2FP.BF16.F32.PACK_AB R11, RZ, R11 ;  /* 0x0000000bff0b723e */ /* 0x000fca00000010ff */
[----:B------:R0:W-:Y:S01]  /*1b40*/  @P0 STG.E.U16 desc[UR12][R12.64+0x10], R11 ;  /* 0x0000100b0c000986 */ /* 0x0001e2000c10150c */
[----:B------:R-:W-:Y:S05]  /*1b50*/  @!P1 BRA `(.L_x_34) ;  /* 0x0000000000049947 */ /* 0x000fea0003800000 */
[----:B------:R0:W5:Y:S02]  /*1b60*/  LDG.E.LTC128B.U16 R14, desc[UR12][R8.64+0x12] ;  /* 0x0000120c080e7981 */ /* 0x000164000c1e1520 */
.L_x_34:
[----:B------:R-:W-:Y:S05]  /*1b70*/  BSYNC B0 ;  /* 0x0000000000007941 */ /* 0x000fea0003800000 */
.L_x_33:
[----:B0----5:R-:W-:Y:S01]  /*1b80*/  IMAD.U32 R12, R14, 0x10000, RZ ;  /* 0x000100000e0c7824 */ /* 0x021fe200078e00ff */
[----:B------:R-:W-:Y:S01]  /*1b90*/  ISETP.GT.AND P0, PT, R2, 0x10, PT ;  /* 0x000000100200780c */ /* 0x000fe20003f04270 */
[----:B------:R-:W-:Y:S01]  /*1ba0*/  @P1 IMAD.MOV.U32 R13, RZ, RZ, R17 ;  /* 0x000000ffff0d1224 */ /* 0x000fe200078e0011 */
        /* <DEDUP_REMOVED lines=10> */
.L_x_36:
[----:B------:R-:W-:Y:S05]  /*1c50*/  BSYNC B0 ;  /* 0x0000000000007941 */ /* 0x000fea0003800000 */
.L_x_35:
        /* <DEDUP_REMOVED lines=10> */
.L_x_38:
[----:B------:R-:W-:Y:S05]  /*1d00*/  BSYNC B0 ;  /* 0x0000000000007941 */ /* 0x000fea0003800000 */
.L_x_37:
        /* <DEDUP_REMOVED lines=9> */
.L_x_40:
[----:B------:R-:W-:Y:S05]  /*1da0*/  BSYNC B0 ;  /* 0x0000000000007941 */ /* 0x000fea0003800000 */
.L_x_39:
        /* <DEDUP_REMOVED lines=11> */
.L_x_42:
[----:B------:R-:W-:Y:S05]  /*1e60*/  BSYNC B0 ;  /* 0x0000000000007941 */ /* 0x000fea0003800000 */
.L_x_41:
        /* <DEDUP_REMOVED lines=13> */
.L_x_44:
[----:B------:R-:W-:Y:S05]  /*1f40*/  BSYNC B0 ;  /* 0x0000000000007941 */ /* 0x000fea0003800000 */
.L_x_43:
        /* <DEDUP_REMOVED lines=10> */
.L_x_46:
[----:B------:R-:W-:Y:S05]  /*1ff0*/  BSYNC B0 ;  /* 0x0000000000007941 */ /* 0x000fea0003800000 */
.L_x_45:
        /* <DEDUP_REMOVED lines=9> */
.L_x_48:
[----:B------:R-:W-:Y:S05]  /*2090*/  BSYNC B0 ;  /* 0x0000000000007941 */ /* 0x000fea0003800000 */
.L_x_47:
        /* <DEDUP_REMOVED lines=11> */
.L_x_50:
[----:B------:R-:W-:Y:S05]  /*2150*/  BSYNC B0 ;  /* 0x0000000000007941 */ /* 0x000fea0003800000 */
.L_x_49:
        /* <DEDUP_REMOVED lines=13> */
.L_x_52:
[----:B------:R-:W-:Y:S05]  /*2230*/  BSYNC B0 ;  /* 0x0000000000007941 */ /* 0x000fea0003800000 */
.L_x_51:
        /* <DEDUP_REMOVED lines=10> */
.L_x_54:
[----:B------:R-:W-:Y:S05]  /*22e0*/  BSYNC B0 ;  /* 0x0000000000007941 */ /* 0x000fea0003800000 */
.L_x_53:
        /* <DEDUP_REMOVED lines=9> */
.L_x_56:
[----:B------:R-:W-:Y:S05]  /*2380*/  BSYNC B0 ;  /* 0x0000000000007941 */ /* 0x000fea0003800000 */
.L_x_55:
        /* <DEDUP_REMOVED lines=11> */
.L_x_58:
[----:B------:R-:W-:Y:S05]  /*2440*/  BSYNC B0 ;  /* 0x0000000000007941 */ /* 0x000fea0003800000 */
.L_x_57:
        /* <DEDUP_REMOVED lines=13> */
.L_x_60:
[----:B------:R-:W-:Y:S05]  /*2520*/  BSYNC B0 ;  /* 0x0000000000007941 */ /* 0x000fea0003800000 */
.L_x_59:
        /* <DEDUP_REMOVED lines=10> */
.L_x_62:
[----:B------:R-:W-:Y:S05]  /*25d0*/  BSYNC B0 ;  /* 0x0000000000007941 */ /* 0x000fea0003800000 */
.L_x_61:
        /* <DEDUP_REMOVED lines=9> */
.L_x_64:
[----:B------:R-:W-:Y:S05]  /*2670*/  BSYNC B0 ;  /* 0x0000000000007941 */ /* 0x000fea0003800000 */
.L_x_63:
        /* <DEDUP_REMOVED lines=11> */
.L_x_66:
[----:B------:R-:W-:Y:S05]  /*2730*/  BSYNC B0 ;  /* 0x0000000000007941 */ /* 0x000fea0003800000 */
.L_x_65:
        /* <DEDUP_REMOVED lines=13> */
.L_x_68:
[----:B------:R-:W-:Y:S05]  /*2810*/  BSYNC B0 ;  /* 0x0000000000007941 */ /* 0x000fea0003800000 */
.L_x_67:
        /* <DEDUP_REMOVED lines=10> */
.L_x_70:
[----:B------:R-:W-:Y:S05]  /*28c0*/  BSYNC B0 ;  /* 0x0000000000007941 */ /* 0x000fea0003800000 */
.L_x_69:
        /* <DEDUP_REMOVED lines=9> */
.L_x_72:
[----:B------:R-:W-:Y:S05]  /*2960*/  BSYNC B0 ;  /* 0x0000000000007941 */ /* 0x000fea0003800000 */
.L_x_71:
        /* <DEDUP_REMOVED lines=11> */
.L_x_74:
[----:B------:R-:W-:Y:S05]  /*2a20*/  BSYNC B0 ;  /* 0x0000000000007941 */ /* 0x000fea0003800000 */
.L_x_73:
        /* <DEDUP_REMOVED lines=13> */
.L_x_76:
[----:B------:R-:W-:Y:S05]  /*2b00*/  BSYNC B0 ;  /* 0x0000000000007941 */ /* 0x000fea0003800000 */
.L_x_75:
        /* <DEDUP_REMOVED lines=10> */
.L_x_78:
[----:B------:R-:W-:Y:S05]  /*2bb0*/  BSYNC B0 ;  /* 0x0000000000007941 */ /* 0x000fea0003800000 */
.L_x_77:
        /* <DEDUP_REMOVED lines=9> */
.L_x_80:
[----:B------:R-:W-:Y:S05]  /*2c50*/  BSYNC B0 ;  /* 0x0000000000007941 */ /* 0x000fea0003800000 */
.L_x_79:
        /* <DEDUP_REMOVED lines=11> */
.L_x_82:
[----:B------:R-:W-:Y:S05]  /*2d10*/  BSYNC B0 ;  /* 0x0000000000007941 */ /* 0x000fea0003800000 */
.L_x_81:
        /* <DEDUP_REMOVED lines=13> */
.L_x_84:
[----:B------:R-:W-:Y:S05]  /*2df0*/  BSYNC B0 ;  /* 0x0000000000007941 */ /* 0x000fea0003800000 */
.L_x_83:
        /* <DEDUP_REMOVED lines=10> */
.L_x_86:
[----:B------:R-:W-:Y:S05]  /*2ea0*/  BSYNC B0 ;  /* 0x0000000000007941 */ /* 0x000fea0003800000 */
.L_x_85:
        /* <DEDUP_REMOVED lines=9> */
.L_x_88:
[----:B------:R-:W-:Y:S05]  /*2f40*/  BSYNC B0 ;  /* 0x0000000000007941 */ /* 0x000fea0003800000 */
.L_x_87:
        /* <DEDUP_REMOVED lines=11> */
.L_x_90:
[----:B------:R-:W-:Y:S05]  /*3000*/  BSYNC B0 ;  /* 0x0000000000007941 */ /* 0x000fea0003800000 */
.L_x_89:
        /* <DEDUP_REMOVED lines=13> */
.L_x_92:
[----:B------:R-:W-:Y:S05]  /*30e0*/  BSYNC B0 ;  /* 0x0000000000007941 */ /* 0x000fea0003800000 */
.L_x_91:
        /* <DEDUP_REMOVED lines=10> */
.L_x_94:
[----:B------:R-:W-:Y:S05]  /*3190*/  BSYNC B0 ;  /* 0x0000000000007941 */ /* 0x000fea0003800000 */
.L_x_93:
        /* <DEDUP_REMOVED lines=9> */
.L_x_96:
[----:B------:R-:W-:Y:S05]  /*3230*/  BSYNC B0 ;  /* 0x0000000000007941 */ /* 0x000fea0003800000 */
.L_x_95:
        /* <DEDUP_REMOVED lines=11> */
.L_x_98:
[----:B------:R-:W-:Y:S05]  /*32f0*/  BSYNC B0 ;  /* 0x0000000000007941 */ /* 0x000fea0003800000 */
.L_x_97:
        /* <DEDUP_REMOVED lines=13> */
.L_x_100:
[----:B------:R-:W-:Y:S05]  /*33d0*/  BSYNC B0 ;  /* 0x0000000000007941 */ /* 0x000fea0003800000 */
.L_x_99:
        /* <DEDUP_REMOVED lines=10> */
.L_x_102:
[----:B------:R-:W-:Y:S05]  /*3480*/  BSYNC B0 ;  /* 0x0000000000007941 */ /* 0x000fea0003800000 */
.L_x_101:
        /* <DEDUP_REMOVED lines=9> */
.L_x_104:
[----:B------:R-:W-:Y:S05]  /*3520*/  BSYNC B0 ;  /* 0x0000000000007941 */ /* 0x000fea0003800000 */
.L_x_103:
        /* <DEDUP_REMOVED lines=11> */
.L_x_106:
[----:B------:R-:W-:Y:S05]  /*35e0*/  BSYNC B0 ;  /* 0x0000000000007941 */ /* 0x000fea0003800000 */
.L_x_105:
        /* <DEDUP_REMOVED lines=13> */
.L_x_108:
[----:B------:R-:W-:Y:S05]  /*36c0*/  BSYNC B0 ;  /* 0x0000000000007941 */ /* 0x000fea0003800000 */
.L_x_107:
        /* <DEDUP_REMOVED lines=10> */
.L_x_110:
[----:B------:R-:W-:Y:S05]  /*3770*/  BSYNC B0 ;  /* 0x0000000000007941 */ /* 0x000fea0003800000 */
.L_x_109:
        /* <DEDUP_REMOVED lines=9> */
.L_x_112:
[----:B------:R-:W-:Y:S05]  /*3810*/  BSYNC B0 ;  /* 0x0000000000007941 */ /* 0x000fea0003800000 */
.L_x_111:
        /* <DEDUP_REMOVED lines=11> */
.L_x_114:
[----:B------:R-:W-:Y:S05]  /*38d0*/  BSYNC B0 ;  /* 0x0000000000007941 */ /* 0x000fea0003800000 */
.L_x_113:
        /* <DEDUP_REMOVED lines=13> */
.L_x_116:
[----:B------:R-:W-:Y:S05]  /*39b0*/  BSYNC B0 ;  /* 0x0000000000007941 */ /* 0x000fea0003800000 */
.L_x_115:
        /* <DEDUP_REMOVED lines=10> */
.L_x_118:
[----:B------:R-:W-:Y:S05]  /*3a60*/  BSYNC B0 ;  /* 0x0000000000007941 */ /* 0x000fea0003800000 */
.L_x_117:
        /* <DEDUP_REMOVED lines=9> */
.L_x_120:
[----:B------:R-:W-:Y:S05]  /*3b00*/  BSYNC B0 ;  /* 0x0000000000007941 */ /* 0x000fea0003800000 */
.L_x_119:
        /* <DEDUP_REMOVED lines=11> */
.L_x_122:
[----:B------:R-:W-:Y:S05]  /*3bc0*/  BSYNC B0 ;  /* 0x0000000000007941 */ /* 0x000fea0003800000 */
.L_x_121:
        /* <DEDUP_REMOVED lines=13> */
.L_x_124:
[----:B------:R-:W-:Y:S05]  /*3ca0*/  BSYNC B0 ;  /* 0x0000000000007941 */ /* 0x000fea0003800000 */
.L_x_123:
        /* <DEDUP_REMOVED lines=10> */
.L_x_126:
[----:B------:R-:W-:Y:S05]  /*3d50*/  BSYNC B0 ;  /* 0x0000000000007941 */ /* 0x000fea0003800000 */
.L_x_125:
        /* <DEDUP_REMOVED lines=9> */
.L_x_128:
[----:B------:R-:W-:Y:S05]  /*3df0*/  BSYNC B0 ;  /* 0x0000000000007941 */ /* 0x000fea0003800000 */
.L_x_127:
        /* <DEDUP_REMOVED lines=11> */
.L_x_130:
[----:B------:R-:W-:Y:S05]  /*3eb0*/  BSYNC B0 ;  /* 0x0000000000007941 */ /* 0x000fea0003800000 */
.L_x_129:
        /* <DEDUP_REMOVED lines=13> */
.L_x_132:
[----:B------:R-:W-:Y:S05]  /*3f90*/  BSYNC B0 ;  /* 0x0000000000007941 */ /* 0x000fea0003800000 */
.L_x_131:
        /* <DEDUP_REMOVED lines=10> */
.L_x_134:
[----:B------:R-:W-:Y:S05]  /*4040*/  BSYNC B0 ;  /* 0x0000000000007941 */ /* 0x000fea0003800000 */
.L_x_133:
        /* <DEDUP_REMOVED lines=9> */
.L_x_136:
[----:B------:R-:W-:Y:S05]  /*40e0*/  BSYNC B0 ;  /* 0x0000000000007941 */ /* 0x000fea0003800000 */
.L_x_135:
        /* <DEDUP_REMOVED lines=11> */
.L_x_138:
[----:B------:R-:W-:Y:S05]  /*41a0*/  BSYNC B0 ;  /* 0x0000000000007941 */ /* 0x000fea0003800000 */
.L_x_137:
        /* <DEDUP_REMOVED lines=13> */
.L_x_140:
[----:B------:R-:W-:Y:S05]  /*4280*/  BSYNC B0 ;  /* 0x0000000000007941 */ /* 0x000fea0003800000 */
.L_x_139:
        /* <DEDUP_REMOVED lines=10> */
.L_x_142:
[----:B------:R-:W-:Y:S05]  /*4330*/  BSYNC B0 ;  /* 0x0000000000007941 */ /* 0x000fea0003800000 */
.L_x_141:
        /* <DEDUP_REMOVED lines=9> */
.L_x_144:
[----:B------:R-:W-:Y:S05]  /*43d0*/  BSYNC B0 ;  /* 0x0000000000007941 */ /* 0x000fea0003800000 */
.L_x_143:
[----:B0----5:R-:W-:Y:S01]  /*43e0*/  IMAD.U32 R2, R14, 0x10000, RZ ;  /* 0x000100000e027824 */ /* 0x021fe200078e00ff */
[----:B------:R-:W-:Y:S01]  /*43f0*/  ISETP.GT.AND P1, PT, R10, 0x8, P1 ;  /* 0x000000080a00780c */ /* 0x000fe20000f24270 */
[----:B-1-34-:R-:W-:Y:S01]  /*4400*/  @P0 IMAD.MOV.U32 R4, RZ, RZ, R16 ;  /* 0x000000ffff040224 */ /* 0x01afe200078e0010 */
[----:B------:R-:W-:Y:S01]  /*4410*/  BSSY B0, `(.L_x_145) ;  /* 0x0000009000007945 */ /* 0x000fe20003800000 */
[----:B------:R-:W-:-:S04]  /*4420*/  FMUL R5, R2, R3 ;  /* 0x0000000302057220 */ /* 0x000fc80000400000 */
[----:B------:R-:W-:-:S05]  /*4430*/  FFMA R5, R86, R0, R5 ;  /* 0x0000000056057223 */ /* 0x000fca0000000005 */
[----:B------:R-:W-:-:S04]  /*4440*/  F2FP.BF16.F32.PACK_AB R5, RZ, R5 ;  /* 0x00000005ff05723e */ /* 0x000fc800000010ff */
[----:B------:R-:W-:Y:S01]  /*4450*/  PRMT R2, R5, 0x7610, R2 ;  /* 0x0000761005027816 */ /* 0x000fe20000000002 */
[----:B------:R-:W-:-:S05]  /*4460*/  @P0 IMAD.MOV.U32 R5, RZ, RZ, R17 ;  /* 0x000000ffff050224 */ /* 0x000fca00078e0011 */
[----:B------:R0:W-:Y:S01]  /*4470*/  @P0 STG.E.U16 desc[UR12][R4.64+0xf0], R2 ;  /* 0x0000f00204000986 */ /* 0x0001e2000c10150c */
[----:B------:R-:W-:Y:S05]  /*4480*/  @!P1 BRA `(.L_x_146) ;  /* 0x0000000000049947 */ /* 0x000fea0003800000 */
[----:B------:R1:W5:Y:S02]  /*4490*/  LDG.E.LTC128B.U16 R14, desc[UR12][R8.64+0xf2] ;  /* 0x0000f20c080e7981 */ /* 0x000364000c1e1520 */
.L_x_146:
[----:B------:R-:W-:Y:S05]  /*44a0*/  BSYNC B0 ;  /* 0x0000000000007941 */ /* 0x000fea0003800000 */
.L_x_145:
[----:B-----5:R-:W-:-:S04]  /*44b0*/  IMAD.U32 R14, R14, 0x10000, RZ ;  /* 0x000100000e0e7824 */ /* 0x020fc800078e00ff */
[----:B------:R-:W-:-:S04]  /*44c0*/  FMUL R14, R14, R3 ;  /* 0x000000030e0e7220 */ /* 0x000fc80000400000 */
[----:B------:R-:W-:Y:S01]  /*44d0*/  FFMA R14, R87, R0, R14 ;  /* 0x00000000570e7223 */ /* 0x000fe2000000000e */
[----:B------:R-:W-:Y:S06]  /*44e0*/  @!P1 EXIT ;  /* 0x000000000000994d */ /* 0x000fec0003800000 */
[----:B------:R-:W-:-:S05]  /*44f0*/  F2FP.BF16.F32.PACK_AB R14, RZ, R14 ;  /* 0x0000000eff0e723e */ /* 0x000fca00000010ff */
[----:B------:R-:W-:Y:S01]  /*4500*/  STG.E.U16 desc[UR12][R16.64+0xf2], R14 ;  /* 0x0000f20e10007986 */ /* 0x000fe2000c10150c */
[----:B------:R-:W-:Y:S05]  /*4510*/  EXIT ;  /* 0x000000000000794d */ /* 0x000fea0003800000 */
.L_x_22:
[----:B------:R-:W-:Y:S01]  /*4520*/  ISETP.GT.AND P3, PT, R2, 0x1, PT ;  /* 0x000000010200780c */ /* 0x000fe20003f64270 */
[----:B------:R-:W-:Y:S01]  /*4530*/  ULDC.64 UR4, c[0x0][0x650] ;  /* 0x0001940000047ab9 */ /* 0x000fe20000000a00 */
[-C--:B------:R-:W-:Y:S01]  /*4540*/  FMUL R24, R24, R0.reuse ;  /* 0x0000000018187220 */ /* 0x080fe20000400000 */
[-C--:B------:R-:W-:Y:S01]  /*4550*/  FMUL R25, R25, R0.reuse ;  /* 0x0000000019197220 */ /* 0x080fe20000400000 */
[----:B------:R-:W-:Y:S01]  /*4560*/  ISETP.GT.AND P4, PT, R10, RZ, P3 ;  /* 0x000000ff0a00720c */ /* 0x000fe20001f84270 */
[-C--:B------:R-:W-:Y:S01]  /*4570*/  FMUL R26, R26, R0.reuse ;  /* 0x000000001a1a7220 */ /* 0x080fe20000400000 */
[----:B------:R-:W-:Y:S01]  /*4580*/  LEA R4, P1, R12, UR4, 0x1 ;  /* 0x000000040c047c11 */ /* 0x000fe2000f8208ff */
[----:B------:R-:W-:Y:S01]  /*4590*/  FMUL R27, R27, R0 ;  /* 0x000000001b1b7220 */ /* 0x000fe20000400000 */
[----:B------:R-:W-:Y:S01]  /*45a0*/  F2FP.BF16.F32.PACK_AB R24, RZ, R24 ;  /* 0x00000018ff18723e */ /* 0x000fe200000010ff */
[-C--:B------:R-:W-:Y:S01]  /*45b0*/  FMUL R28, R28, R0.reuse ;  /* 0x000000001c1c7220 */ /* 0x080fe20000400000 */
[----:B------:R-:W-:Y:S01]  /*45c0*/  LEA.HI.X R5, R12, UR5, R7, 0x1, P1 ;  /* 0x000000050c057c11 */ /* 0x000fe200088f0c07 */
[-C--:B------:R-:W-:Y:S01]  /*45d0*/  FMUL R29, R29, R0.reuse ;  /* 0x000000001d1d7220 */ /* 0x080fe20000400000 */
[----:B------:R-:W-:Y:S01]  /*45e0*/  F2FP.BF16.F32.PACK_AB R25, RZ, R25 ;  /* 0x00000019ff19723e */ /* 0x000fe200000010ff */
[-C--:B------:R-:W-:Y:S01]  /*45f0*/  FMUL R30, R30, R0.reuse ;  /* 0x000000001e1e7220 */ /* 0x080fe20000400000 */
[----:B------:R-:W-:Y:S01]  /*4600*/  ISETP.GT.AND P3, PT, R10, 0x8, P3 ;  /* 0x000000080a00780c */ /* 0x000fe20001f64270 */
[----:B------:R-:W-:Y:S01]  /*4610*/  @P2 STG.E.U16 desc[UR12][R4.64], R24 ;  /* 0x0000001804002986 */ /* 0x000fe2000c10150c */
[----:B------:R-:W-:Y:S01]  /*4620*/  SHF.L.U64.HI R11, R16, 0x1, R11 ;  /* 0x00000001100b7819 */ /* 0x000fe2000001020b */
[----:B------:R-:W-:Y:S01]  /*4630*/  FMUL R31, R31, R0 ;  /* 0x000000001f1f7220 */ /* 0x000fe20000400000 */
[----:B------:R-:W-:Y:S01]  /*4640*/  ISETP.GT.AND P2, PT, R10, 0x8, P0 ;  /* 0x000000080a00780c */ /* 0x000fe20000744270 */
[----:B------:R-:W-:Y:S01]  /*4650*/  @P4 STG.E.U16 desc[UR12][R4.64+0x2], R25 ;  /* 0x0000021904004986 */ /* 0x000fe2000c10150c */
[----:B------:R-:W-:Y:S01]  /*4660*/  LEA R16, P4, R16, R4, 0x1 ;  /* 0x0000000410107211 */ /* 0x000fe200078808ff */
[-C--:B------:R-:W-:Y:S01]  /*4670*/  FMUL R32, R32, R0.reuse ;  /* 0x0000000020207220 */ /* 0x080fe20000400000 */
[C---:B------:R-:W-:Y:S01]  /*4680*/  ISETP.GT.AND P1, PT, R2.reuse, 0x8, PT ;  /* 0x000000080200780c */ /* 0x040fe20003f24270 */
[-C--:B------:R-:W-:Y:S01]  /*4690*/  FMUL R33, R33, R0.reuse ;  /* 0x0000000021217220 */ /* 0x080fe20000400000 */
[----:B------:R-:W-:Y:S01]  /*46a0*/  ISETP.GT.AND P0, PT, R2, 0x9, PT ;  /* 0x000000090200780c */ /* 0x000fe20003f04270 */
[----:B------:R-:W-:Y:S01]  /*46b0*/  IMAD.X R17, R11, 0x1, R5, P4 ;  /* 0x000000010b117824 */ /* 0x000fe200020e0605 */
[C---:B------:R-:W-:Y:S01]  /*46c0*/  ISETP.GT.AND P5, PT, R10.reuse, RZ, P1 ;  /* 0x000000ff0a00720c */ /* 0x040fe20000fa4270 */
[--C-:B------:R-:W-:Y:S01]  /*46d0*/  @P3 IMAD.MOV.U32 R6, RZ, RZ, R16.reuse ;  /* 0x000000ffff063224 */ /* 0x100fe200078e0010 */
[C---:B------:R-:W-:Y:S01]  /*46e0*/  ISETP.GT.AND P4, PT, R10.reuse, RZ, P0 ;  /* 0x000000ff0a00720c */ /* 0x040fe20000784270 */
[--C-:B------:R-:W-:Y:S01]  /*46f0*/  @P3 IMAD.MOV.U32 R7, RZ, RZ, R17.reuse ;  /* 0x000000ffff073224 */ /* 0x100fe200078e0011 */
[----:B------:R-:W-:Y:S01]  /*4700*/  ISETP.GT.AND P1, PT, R10, 0x8, P1 ;  /* 0x000000080a00780c */ /* 0x000fe20000f24270 */
[----:B------:R-:W-:Y:S01]  /*4710*/  FMUL R34, R34, R0 ;  /* 0x0000000022227220 */ /* 0x000fe20000400000 */
[----:B------:R-:W-:Y:S01]  /*4720*/  F2FP.BF16.F32.PACK_AB R26, RZ, R26 ;  /* 0x0000001aff1a723e */ /* 0x000fe200000010ff */
[-C--:B------:R-:W-:Y:S01]  /*4730*/  FMUL R35, R35, R0.reuse ;  /* 0x0000000023237220 */ /* 0x080fe20000400000 */
[----:B------:R-:W-:Y:S01]  /*4740*/  F2FP.BF16.F32.PACK_AB R27, RZ, R27 ;  /* 0x0000001bff1b723e */ /* 0x000fe200000010ff */
[----:B------:R-:W-:Y:S01]  /*4750*/  FMUL R36, R36, R0 ;  /* 0x0000000024247220 */ /* 0x000fe20000400000 */
[----:B------:R-:W-:Y:S01]  /*4760*/  F2FP.BF16.F32.PACK_AB R28, RZ, R28 ;  /* 0x0000001cff1c723e */ /* 0x000fe200000010ff */
[----:B------:R-:W-:Y:S01]  /*4770*/  @P2 STG.E.U16 desc[UR12][R16.64], R26 ;  /* 0x0000001a10002986 */ /* 0x000fe2000c10150c */
[----:B------:R-:W-:Y:S01]  /*4780*/  F2FP.BF16.F32.PACK_AB R29, RZ, R29 ;  /* 0x0000001dff1d723e */ /* 0x000fe200000010ff */
[-C--:B------:R-:W-:Y:S01]  /*4790*/  FMUL R37, R37, R0.reuse ;  /* 0x0000000025257220 */ /* 0x080fe20000400000 */
[----:B------:R-:W-:Y:S01]  /*47a0*/  ISETP.GT.AND P2, PT, R10, 0x8, P0 ;  /* 0x000000080a00780c */ /* 0x000fe20000744270 */
[----:B------:R0:W-:Y:S01]  /*47b0*/  @P3 STG.E.U16 desc[UR12][R6.64+0x2], R27 ;  /* 0x0000021b06003986 */ /* 0x0001e2000c10150c */
[----:B------:R-:W-:Y:S01]  /*47c0*/  ISETP.GT.AND P3, PT, R2, 0x10, PT ;  /* 0x000000100200780c */ /* 0x000fe20003f64270 */
[----:B------:R-:W-:Y:S01]  /*47d0*/  FMUL R38, R38, R0 ;  /* 0x0000000026267220 */ /* 0x000fe20000400000 */
[----:B------:R-:W-:Y:S01]  /*47e0*/  F2FP.BF16.F32.PACK_AB R30, RZ, R30 ;  /* 0x0000001eff1e723e */ /* 0x000fe200000010ff */
[----:B------:R-:W-:Y:S01]  /*47f0*/  @P5 STG.E.U16 desc[UR12][R4.64+0x10], R28 ;  /* 0x0000101c04005986 */ /* 0x000fe2000c10150c */
[----:B------:R-:W-:Y:S01]  /*4800*/  ISETP.GT.AND P0, PT, R2, 0x11, PT ;  /* 0x000000110200780c */ /* 0x000fe20003f04270 */
[-C--:B------:R-:W-:Y:S01]  /*4810*/  FMUL R39, R39, R0.reuse ;  /* 0x0000000027277220 */ /* 0x080fe20000400000 */
[----:B------:R-:W-:Y:S01]  /*4820*/  F2FP.BF16.F32.PACK_AB R31, RZ, R31 ;  /* 0x0000001fff1f723e */ /* 0x000fe200000010ff */
[----:B------:R-:W-:Y:S01]  /*4830*/  @P4 STG.E.U16 desc[UR12][R4.64+0x12], R29 ;  /* 0x0000121d04004986 */ /* 0x000fe2000c10150c */
[----:B------:R-:W-:Y:S01]  /*4840*/  ISETP.GT.AND P4, PT, R10, RZ, P3 ;  /* 0x000000ff0a00720c */ /* 0x000fe20001f84270 */
[----:B------:R-:W-:Y:S01]  /*4850*/  FMUL R40, R40, R0 ;  /* 0x0000000028287220 */ /* 0x000fe20000400000 */
[C---:B------:R-:W-:Y:S01]  /*4860*/  ISETP.GT.AND P3, PT, R10.reuse, 0x8, P3 ;  /* 0x000000080a00780c */ /* 0x040fe20001f64270 */
[--C-:B0-----:R-:W-:Y:S01]  /*4870*/  @P1 IMAD.MOV.U32 R6, RZ, RZ, R16.reuse ;  /* 0x000000ffff061224 */ /* 0x101fe200078e0010 */
[----:B------:R-:W-:Y:S01]  /*4880*/  ISETP.GT.AND P5, PT, R10, RZ, P0 ;  /* 0x000000ff0a00720c */ /* 0x000fe200007a4270 */
[--C-:B------:R-:W-:Y:S01]  /*4890*/  @P1 IMAD.MOV.U32 R7, RZ, RZ, R17.reuse ;  /* 0x000000ffff071224 */ /* 0x100fe200078e0011 */
[----:B------:R-:W-:Y:S01]  /*48a0*/  F2FP.BF16.F32.PACK_AB R32, RZ, R32 ;  /* 0x00000020ff20723e */ /* 0x000fe200000010ff */
[-C--:B------:R-:W-:Y:S01]  /*48b0*/  FMUL R41, R41, R0.reuse ;  /* 0x0000000029297220 */ /* 0x080fe20000400000 */
[----:B------:R-:W-:Y:S01]  /*48c0*/  F2FP.BF16.F32.PACK_AB R33, RZ, R33 ;  /* 0x00000021ff21723e */ /* 0x000fe200000010ff */
[-C--:B------:R-:W-:Y:S01]  /*48d0*/  FMUL R42, R42, R0.reuse ;  /* 0x000000002a2a7220 */ /* 0x080fe20000400000 */
[----:B------:R0:W-:Y:S01]  /*48e0*/  @P1 STG.E.U16 desc[UR12][R6.64+0x10], R30 ;  /* 0x0000101e06001986 */ /* 0x0001e2000c10150c */
[----:B------:R-:W-:Y:S01]  /*48f0*/  ISETP.GT.AND P1, PT, R10, 0x8, P0 ;  /* 0x000000080a00780c */ /* 0x000fe20000724270 */
[----:B------:R-:W-:Y:S01]  /*4900*/  FMUL R43, R43, R0 ;  /* 0x000000002b2b7220 */ /* 0x000fe20000400000 */
[----:B------:R-:W-:Y:S01]  /*4910*/  F2FP.BF16.F32.PACK_AB R34, RZ, R34 ;  /* 0x00000022ff22723e */ /* 0x000fe200000010ff */
[-C--:B------:R-:W-:Y:S01]  /*4920*/  FMUL R44, R44, R0.reuse ;  /* 0x000000002c2c7220 */ /* 0x080fe20000400000 */
[----:B------:R-:W-:Y:S01]  /*4930*/  F2FP.BF16.F32.PACK_AB R35, RZ, R35 ;  /* 0x00000023ff23723e */ /* 0x000fe200000010ff */
[-C--:B------:R-:W-:Y:S01]  /*4940*/  FMUL R45, R45, R0.reuse ;  /* 0x000000002d2d7220 */ /* 0x080fe20000400000 */
[----:B------:R-:W-:Y:S01]  /*4950*/  ISETP.GT.AND P0, PT, R2, 0x19, PT ;  /* 0x000000190200780c */ /* 0x000fe20003f04270 */
[----:B------:R-:W-:Y:S01]  /*4960*/  FMUL R46, R46, R0 ;  /* 0x000000002e2e7220 */ /* 0x000fe20000400000 */
[----:B------:R-:W-:Y:S01]  /*4970*/  F2FP.BF16.F32.PACK_AB R36, RZ, R36 ;  /* 0x00000024ff24723e */ /* 0x000fe200000010ff */
[----:B------:R-:W-:Y:S01]  /*4980*/  FMUL R47, R47, R0 ;  /* 0x000000002f2f7220 */ /* 0x000fe20000400000 */
[----:B------:R-:W-:Y:S01]  /*4990*/  F2FP.BF16.F32.PACK_AB R37, RZ, R37 ;  /* 0x00000025ff25723e */ /* 0x000fe200000010ff */
[--C-:B0-----:R-:W-:Y:S01]  /*49a0*/  @P2 IMAD.MOV.U32 R6, RZ, RZ, R16.reuse ;  /* 0x000000ffff062224 */ /* 0x101fe200078e0010 */
[----:B------:R-:W-:Y:S01]  /*49b0*/  F2FP.BF16.F32.PACK_AB R38, RZ, R38 ;  /* 0x00000026ff26723e */ /* 0x000fe200000010ff */
[--C-:B------:R-:W-:Y:S01]  /*49c0*/  @P2 IMAD.MOV.U32 R7, RZ, RZ, R17.reuse ;  /* 0x000000ffff072224 */ /* 0x100fe200078e0011 */
[----:B------:R-:W-:Y:S01]  /*49d0*/  F2FP.BF16.F32.PACK_AB R39, RZ, R39 ;  /* 0x00000027ff27723e */ /* 0x000fe200000010ff */
[----:B------:R-:W-:Y:S01]  /*49e0*/  FMUL R48, R48, R0 ;  /* 0x0000000030307220 */ /* 0x000fe20000400000 */
[----:B------:R-:W-:Y:S01]  /*49f0*/  F2FP.BF16.F32.PACK_AB R40, RZ, R40 ;  /* 0x00000028ff28723e */ /* 0x000fe200000010ff */
[-C--:B------:R-:W-:Y:S01]  /*4a00*/  FMUL R49, R49, R0.reuse ;  /* 0x0000000031317220 */ /* 0x080fe20000400000 */
[----:B------:R0:W-:Y:S01]  /*4a10*/  @P2 STG.E.U16 desc[UR12][R6.64+0x12], R31 ;  /* 0x0000121f06002986 */ /* 0x0001e2000c10150c */
[----:B------:R-:W-:Y:S01]  /*4a20*/  ISETP.GT.AND P2, PT, R2, 0x18, PT ;  /* 0x000000180200780c */ /* 0x000fe20003f44270 */
[-C--:B------:R-:W-:Y:S01]  /*4a30*/  FMUL R50, R50, R0.reuse ;  /* 0x0000000032327220 */ /* 0x080fe20000400000 */
[----:B------:R-:W-:Y:S01]  /*4a40*/  F2FP.BF16.F32.PACK_AB R41, RZ, R41 ;  /* 0x00000029ff29723e */ /* 0x000fe200000010ff */
[----:B------:R-:W-:Y:S01]  /*4a50*/  @P4 STG.E.U16 desc[UR12][R4.64+0x20], R32 ;  /* 0x0000202004004986 */ /* 0x000fe2000c10150c */
[C---:B------:R-:W-:Y:S01]  /*4a60*/  ISETP.GT.AND P4, PT, R10.reuse, RZ, P2 ;  /* 0x000000ff0a00720c */ /* 0x040fe20001784270 */
[-C--:B------:R-:W-:Y:S01]  /*4a70*/  FMUL R51, R51, R0.reuse ;  /* 0x0000000033337220 */ /* 0x080fe20000400000 */
[C---:B------:R-:W-:Y:S01]  /*4a80*/  ISETP.GT.AND P2, PT, R10.reuse, 0x8, P2 ;  /* 0x000000080a00780c */ /* 0x040fe20001744270 */
[----:B------:R-:W-:Y:S01]  /*4a90*/  @P5 STG.E.U16 desc[UR12][R4.64+0x22], R33 ;  /* 0x0000222104005986 */ /* 0x000fe2000c10150c */
[----:B------:R-:W-:Y:S01]  /*4aa0*/  ISETP.GT.AND P5, PT, R10, RZ, P0 ;  /* 0x000000ff0a00720c */ /* 0x000fe200007a4270 */
[----:B------:R-:W-:Y:S01]  /*4ab0*/  FMUL R52, R52, R0 ;  /* 0x0000000034347220 */ /* 0x000fe20000400000 */
[----:B------:R-:W-:Y:S01]  /*4ac0*/  F2FP.BF16.F32.PACK_AB R42, RZ, R42 ;  /* 0x0000002aff2a723e */ /* 0x000fe200000010ff */
[--C-:B0-----:R-:W-:Y:S01]  /*4ad0*/  @P3 IMAD.MOV.U32 R6, RZ, RZ, R16.reuse ;  /* 0x000000ffff063224 */ /* 0x101fe200078e0010 */
[----:B------:R-:W-:Y:S01]  /*4ae0*/  F2FP.BF16.F32.PACK_AB R43, RZ, R43 ;  /* 0x0000002bff2b723e */ /* 0x000fe200000010ff */
[--C-:B------:R-:W-:Y:S01]  /*4af0*/  @P3 IMAD.MOV.U32 R7, RZ, RZ, R17.reuse ;  /* 0x000000ffff073224 */ /* 0x100fe200078e0011 */
[----:B------:R-:W-:Y:S01]  /*4b00*/  F2FP.BF16.F32.PACK_AB R44, RZ, R44 ;  /* 0x0000002cff2c723e */ /* 0x000fe200000010ff */
[-C--:B------:R-:W-:Y:S01]  /*4b10*/  FMUL R53, R53, R0.reuse ;  /* 0x0000000035357220 */ /* 0x080fe20000400000 */
[----:B------:R-:W-:Y:S01]  /*4b20*/  F2FP.BF16.F32.PACK_AB R45, RZ, R45 ;  /* 0x0000002dff2d723e */ /* 0x000fe200000010ff */
[-C--:B------:R-:W-:Y:S01]  /*4b30*/  FMUL R54, R54, R0.reuse ;  /* 0x0000000036367220 */ /* 0x080fe20000400000 */
[----:B------:R0:W-:Y:S01]  /*4b40*/  @P3 STG.E.U16 desc[UR12][R6.64+0x20], R34 ;  /* 0x0000202206003986 */ /* 0x0001e2000c10150c */
[----:B------:R-:W-:Y:S01]  /*4b50*/  ISETP.GT.AND P3, PT, R2, 0x20, PT ;  /* 0x000000200200780c */ /* 0x000fe20003f64270 */
[----:B------:R-:W-:Y:S01]  /*4b60*/  FMUL R55, R55, R0 ;  /* 0x0000000037377220 */ /* 0x000fe20000400000 */
[----:B------:R-:W-:Y:S01]  /*4b70*/  F2FP.BF16.F32.PACK_AB R46, RZ, R46 ;  /* 0x0000002eff2e723e */ /* 0x000fe200000010ff */
[-C--:B------:R-:W-:Y:S01]  /*4b80*/  FMUL R56, R56, R0.reuse ;  /* 0x0000000038387220 */ /* 0x080fe20000400000 */
[----:B------:R-:W-:Y:S01]  /*4b90*/  F2FP.BF16.F32.PACK_AB R47, RZ, R47 ;  /* 0x0000002fff2f723e */ /* 0x000fe200000010ff */
[----:B------:R-:W-:Y:S01]  /*4ba0*/  FMUL R57, R57, R0 ;  /* 0x0000000039397220 */ /* 0x000fe20000400000 */
[----:B------:R-:W-:Y:S01]  /*4bb0*/  F2FP.BF16.F32.PACK_AB R48, RZ, R48 ;  /* 0x00000030ff30723e */ /* 0x000fe200000010ff */
[-C--:B------:R-:W-:Y:S01]  /*4bc0*/  FMUL R58, R58, R0.reuse ;  /* 0x000000003a3a7220 */ /* 0x080fe20000400000 */
[----:B------:R-:W-:Y:S01]  /*4bd0*/  F2FP.BF16.F32.PACK_AB R49, RZ, R49 ;  /* 0x00000031ff31723e */ /* 0x000fe200000010ff */
        /* <DEDUP_REMOVED lines=10> */
[----:B------:R-:W-:Y:S01]  /*4c80*/  ISETP.GT.AND P1, PT, R10, 0x8, P0 ;  /* 0x000000080a00780c */ /* 0x000fe20000724270 */
[-C--:B------:R-:W-:Y:S01]  /*4c90*/  FMUL R62, R62, R0.reuse ;  /* 0x000000003e3e7220 */ /* 0x080fe20000400000 */
[----:B------:R-:W-:Y:S01]  /*4ca0*/  ISETP.GT.AND P0, PT, R2, 0x21, PT ;  /* 0x000000210200780c */ /* 0x000fe20003f04270 */
        /* <DEDUP_REMOVED lines=65> */
[----:B0-----:R-:W-:Y:S01]  /*50c0*/  @P1 IMAD.MOV.U32 R6, RZ, RZ, R16 ;  /* 0x000000ffff061224 */ /* 0x001fe200078e0010 */
[----:B------:R-:W-:Y:S01]  /*50d0*/  F2FP.BF16.F32.PACK_AB R75, RZ, R75 ;  /* 0x0000004bff4b723e */ /* 0x000fe200000010ff */
[----:B------:R-:W-:Y:S01]  /*50e0*/  @P1 IMAD.MOV.U32 R7, RZ, RZ, R17 ;  /* 0x000000ffff071224 */ /* 0x000fe200078e0011 */
        /* <DEDUP_REMOVED lines=10> */
[----:B------:R-:W-:Y:S01]  /*5190*/  FMUL R0, R87, R0 ;  /* 0x0000000057007220 */ /* 0x000fe20000400000 */
[C---:B------:R-:W-:Y:S01]  /*51a0*/  ISETP.GT.AND P3, PT, R10.reuse, 0x8, P3 ;  /* 0x000000080a00780c */ /* 0x040fe20001f64270 */
[----:B------:R-:W-:Y:S01]  /*51b0*/  @P5 STG.E.U16 desc[UR12][R4.64+0x52], R45 ;  /* 0x0000522d04005986 */ /* 0x000fe2000c10150c */
[----:B------:R-:W-:-:S02]  /*51c0*/  ISETP.GT.AND P5, PT, R10, RZ, P0 ;  /* 0x000000ff0a00720c */ /* 0x000fc400007a4270 */
[----:B------:R-:W-:Y:S01]  /*51d0*/  F2FP.BF16.F32.PACK_AB R78, RZ, R78 ;  /* 0x0000004eff4e723e */ /* 0x000fe200000010ff */
[----:B0-----:R-:W-:Y:S01]  /*51e0*/  @P2 IMAD.MOV.U32 R6, RZ, RZ, R16 ;  /* 0x000000ffff062224 */ /* 0x001fe200078e0010 */
[----:B------:R-:W-:Y:S01]  /*51f0*/  F2FP.BF16.F32.PACK_AB R79, RZ, R79 ;  /* 0x0000004fff4f723e */ /* 0x000fe200000010ff */
[----:B------:R-:W-:Y:S01]  /*5200*/  @P2 IMAD.MOV.U32 R7, RZ, RZ, R17 ;  /* 0x000000ffff072224 */ /* 0x000fe200078e0011 */
[----:B------:R-:W-:Y:S02]  /*5210*/  F2FP.BF16.F32.PACK_AB R80, RZ, R80 ;  /* 0x00000050ff50723e */ /* 0x000fe400000010ff */
[----:B------:R-:W-:Y:S02]  /*5220*/  F2FP.BF16.F32.PACK_AB R81, RZ, R81 ;  /* 0x00000051ff51723e */ /* 0x000fe400000010ff */
[----:B------:R0:W-:Y:S01]  /*5230*/  @P2 STG.E.U16 desc[UR12][R6.64+0x50], R46 ;  /* 0x0000502e06002986 */ /* 0x0001e2000c10150c */
[----:B------:R-:W-:Y:S02]  /*5240*/  ISETP.GT.AND P2, PT, R2, 0x38, PT ;  /* 0x000000380200780c */ /* 0x000fe40003f44270 */
[----:B------:R-:W-:-:S02]  /*5250*/  F2FP.BF16.F32.PACK_AB R82, RZ, R82 ;  /* 0x00000052ff52723e */ /* 0x000fc400000010ff */
[----:B------:R-:W-:Y:S02]  /*5260*/  F2FP.BF16.F32.PACK_AB R83, RZ, R83 ;  /* 0x00000053ff53723e */ /* 0x000fe400000010ff */
[----:B------:R-:W-:Y:S02]  /*5270*/  F2FP.BF16.F32.PACK_AB R84, RZ, R84 ;  /* 0x00000054ff54723e */ /* 0x000fe400000010ff */
[----:B------:R-:W-:Y:S02]  /*5280*/  F2FP.BF16.F32.PACK_AB R85, RZ, R85 ;  /* 0x00000055ff55723e */ /* 0x000fe400000010ff */
[----:B------:R-:W-:Y:S01]  /*5290*/  F2FP.BF16.F32.PACK_AB R86, RZ, R86 ;  /* 0x00000056ff56723e */ /* 0x000fe200000010ff */
[----:B0-----:R-:W-:Y:S02]  /*52a0*/  @P1 IMAD.MOV.U32 R6, RZ, RZ, R16 ;  /* 0x000000ffff061224 */ /* 0x001fe400078e0010 */
[----:B------:R-:W-:-:S05]  /*52b0*/  @P1 IMAD.MOV.U32 R7, RZ, RZ, R17 ;  /* 0x000000ffff071224 */ /* 0x000fca00078e0011 */
[----:B------:R0:W-:Y:S01]  /*52c0*/  @P1 STG.E.U16 desc[UR12][R6.64+0x52], R47 ;  /* 0x0000522f06001986 */ /* 0x0001e2000c10150c */
[----:B------:R-:W-:Y:S02]  /*52d0*/  ISETP.GT.AND P1, PT, R10, 0x8, P0 ;  /* 0x000000080a00780c */ /* 0x000fe40000724270 */
[----:B------:R-:W-:Y:S01]  /*52e0*/  ISETP.GT.AND P0, PT, R2, 0x39, PT ;  /* 0x000000390200780c */ /* 0x000fe20003f04270 */
[----:B------:R-:W-:Y:S01]  /*52f0*/  @P4 STG.E.U16 desc[UR12][R4.64+0x60], R48 ;  /* 0x0000603004004986 */ /* 0x000fe2000c10150c */
[C---:B------:R-:W-:Y:S02]  /*5300*/  ISETP.GT.AND P4, PT, R10.reuse, RZ, P2 ;  /* 0x000000ff0a00720c */ /* 0x040fe40001784270 */
[C---:B------:R-:W-:Y:S01]  /*5310*/  ISETP.GT.AND P2, PT, R10.reuse, 0x8, P2 ;  /* 0x000000080a00780c */ /* 0x040fe20001744270 */
[----:B------:R-:W-:Y:S01]  /*5320*/  @P5 STG.E.U16 desc[UR12][R4.64+0x62], R49 ;  /* 0x0000623104005986 */ /* 0x000fe2000c10150c */
[----:B------:R-:W-:Y:S01]  /*5330*/  ISETP.GT.AND P5, PT, R10, RZ, P0 ;  /* 0x000000ff0a00720c */ /* 0x000fe200007a4270 */
[----:B0-----:R-:W-:-:S02]  /*5340*/  @P3 IMAD.MOV.U32 R6, RZ, RZ, R16 ;  /* 0x000000ffff063224 */ /* 0x001fc400078e0010 */
[----:B------:R-:W-:-:S05]  /*5350*/  @P3 IMAD.MOV.U32 R7, RZ, RZ, R17 ;  /* 0x000000ffff073224 */ /* 0x000fca00078e0011 */
[----:B------:R0:W-:Y:S01]  /*5360*/  @P3 STG.E.U16 desc[UR12][R6.64+0x60], R50 ;  /* 0x0000603206003986 */ /* 0x0001e2000c10150c */
[----:B------:R-:W-:Y:S01]  /*5370*/  ISETP.GT.AND P3, PT, R2, 0x40, PT ;  /* 0x000000400200780c */ /* 0x000fe20003f64270 */
        /* <DEDUP_REMOVED lines=37> */
[C---:B------:R-:W-:Y:S02]  /*55d0*/  ISETP.GT.AND P5, PT, R10.reuse, RZ, P0 ;  /* 0x000000ff0a00720c */ /* 0x040fe400007a4270 */
[----:B------:R-:W-:Y:S01]  /*55e0*/  ISETP.GT.AND P0, PT, R10, 0x8, P0 ;  /* 0x000000080a00780c */ /* 0x000fe20000704270 */
[----:B0-----:R-:W-:-:S02]  /*55f0*/  @P2 IMAD.MOV.U32 R6, RZ, RZ, R16 ;  /* 0x000000ffff062224 */ /* 0x001fc400078e0010 */
[----:B------:R-:W-:-:S05]  /*5600*/  @P2 IMAD.MOV.U32 R7, RZ, RZ, R17 ;  /* 0x000000ffff072224 */ /* 0x000fca00078e0011 */
[----:B------:R0:W-:Y:S01]  /*5610*/  @P2 STG.E.U16 desc[UR12][R6.64+0x90], R62 ;  /* 0x0000903e06002986 */ /* 0x0001e2000c10150c */
[----:B------:R-:W-:Y:S01]  /*5620*/  ISETP.GT.AND P2, PT, R2, 0x59, PT ;  /* 0x000000590200780c */ /* 0x000fe20003f44270 */
[----:B0-----:R-:W-:Y:S02]  /*5630*/  @P1 IMAD.MOV.U32 R6, RZ, RZ, R16 ;  /* 0x000000ffff061224 */ /* 0x001fe400078e0010 */
[----:B------:R-:W-:-:S05]  /*5640*/  @P1 IMAD.MOV.U32 R7, RZ, RZ, R17 ;  /* 0x000000ffff071224 */ /* 0x000fca00078e0011 */
[----:B------:R0:W-:Y:S01]  /*5650*/  @P1 STG.E.U16 desc[UR12][R6.64+0x92], R63 ;  /* 0x0000923f06001986 */ /* 0x0001e2000c10150c */
[----:B------:R-:W-:-:S03]  /*5660*/  ISETP.GT.AND P1, PT, R2, 0x58, PT ;  /* 0x000000580200780c */ /* 0x000fc60003f24270 */
[----:B------:R-:W-:Y:S01]  /*5670*/  @P4 STG.E.U16 desc[UR12][R4.64+0xa0], R64 ;  /* 0x0000a04004004986 */ /* 0x000fe2000c10150c */
[C---:B------:R-:W-:Y:S02]  /*5680*/  ISETP.GT.AND P4, PT, R10.reuse, RZ, P1 ;  /* 0x000000ff0a00720c */ /* 0x040fe40000f84270 */
[C---:B------:R-:W-:Y:S01]  /*5690*/  ISETP.GT.AND P1, PT, R10.reuse, 0x8, P1 ;  /* 0x000000080a00780c */ /* 0x040fe20000f24270 */
[----:B------:R-:W-:Y:S01]  /*56a0*/  @P5 STG.E.U16 desc[UR12][R4.64+0xa2], R65 ;  /* 0x0000a24104005986 */ /* 0x000fe2000c10150c */
[C---:B------:R-:W-:Y:S02]  /*56b0*/  ISETP.GT.AND P5, PT, R10.reuse, RZ, P2 ;  /* 0x000000ff0a00720c */ /* 0x040fe400017a4270 */
[----:B------:R-:W-:Y:S01]  /*56c0*/  ISETP.GT.AND P2, PT, R10, 0x8, P2 ;  /* 0x000000080a00780c */ /* 0x000fe20001744270 */
[----:B0-----:R-:W-:Y:S02]  /*56d0*/  @P3 IMAD.MOV.U32 R6, RZ, RZ, R16 ;  /* 0x000000ffff063224 */ /* 0x001fe400078e0010 */
        /* <DEDUP_REMOVED lines=15> */
[----:B------:R0:W-:Y:S02]  /*57d0*/  @P1 STG.E.U16 desc[UR12][R6.64+0xb0], R70 ;  /* 0x0000b04606001986 */ /* 0x0001e4000c10150c */
[----:B0-----:R-:W-:Y:S02]  /*57e0*/  @P2 IMAD.MOV.U32 R6, RZ, RZ, R16 ;  /* 0x000000ffff062224 */ /* 0x001fe400078e0010 */
[----:B------:R-:W-:-:S05]  /*57f0*/  @P2 IMAD.MOV.U32 R7, RZ, RZ, R17 ;  /* 0x000000ffff072224 */ /* 0x000fca00078e0011 */
[----:B------:R0:W-:Y:S01]  /*5800*/  @P2 STG.E.U16 desc[UR12][R6.64+0xb2], R71 ;  /* 0x0000b24706002986 */ /* 0x0001e2000c10150c */
[----:B------:R-:W-:-:S03]  /*5810*/  ISETP.GT.AND P2, PT, R2, 0x71, PT ;  /* 0x000000710200780c */ /* 0x000fc60003f44270 */
[----:B------:R-:W-:Y:S01]  /*5820*/  @P4 STG.E.U16 desc[UR12][R4.64+0xc0], R72 ;  /* 0x0000c04804004986 */ /* 0x000fe2000c10150c */
[----:B------:R-:W-:-:S03]  /*5830*/  ISETP.GT.AND P4, PT, R2, 0x68, PT ;  /* 0x000000680200780c */ /* 0x000fc60003f84270 */
[----:B------:R-:W-:Y:S01]  /*5840*/  @P5 STG.E.U16 desc[UR12][R4.64+0xc2], R73 ;  /* 0x0000c24904005986 */ /* 0x000fe2000c10150c */
[----:B------:R-:W-:Y:S02]  /*5850*/  ISETP.GT.AND P5, PT, R2, 0x69, PT ;  /* 0x000000690200780c */ /* 0x000fe40003fa4270 */
[C---:B------:R-:W-:Y:S01]  /*5860*/  ISETP.GT.AND P1, PT, R10.reuse, RZ, P4 ;  /* 0x000000ff0a00720c */ /* 0x040fe20002724270 */
[----:B0-----:R-:W-:Y:S01]  /*5870*/  @P3 IMAD.MOV.U32 R6, RZ, RZ, R16 ;  /* 0x000000ffff063224 */ /* 0x001fe200078e0010 */
[C---:B------:R-:W-:Y:S01]  /*5880*/  ISETP.GT.AND P6, PT, R10.reuse, RZ, P5 ;  /* 0x000000ff0a00720c */ /* 0x040fe20002fc4270 */
[----:B------:R-:W-:Y:S01]  /*5890*/  @P3 IMAD.MOV.U32 R7, RZ, RZ, R17 ;  /* 0x000000ffff073224 */ /* 0x000fe200078e0011 */
[----:B------:R-:W-:-:S04]  /*58a0*/  ISETP.GT.AND P4, PT, R10, 0x8, P4 ;  /* 0x000000080a00780c */ /* 0x000fc80002784270 */
[----:B------:R0:W-:Y:S01]  /*58b0*/  @P3 STG.E.U16 desc[UR12][R6.64+0xc0], R74 ;  /* 0x0000c04a06003986 */ /* 0x0001e2000c10150c */
[----:B------:R-:W-:-:S06]  /*58c0*/  ISETP.GT.AND P3, PT, R2, 0x70, PT ;  /* 0x000000700200780c */ /* 0x000fcc0003f64270 */
[----:B------:R-:W-:Y:S02]  /*58d0*/  @P6 IMAD.MOV.U32 R3, RZ, RZ, R5 ;  /* 0x000000ffff036224 */ /* 0x000fe400078e0005 */
[----:B0-----:R-:W-:Y:S02]  /*58e0*/  @P0 IMAD.MOV.U32 R6, RZ, RZ, R16 ;  /* 0x000000ffff060224 */ /* 0x001fe400078e0010 */
[----:B------:R-:W-:-:S05]  /*58f0*/  @P0 IMAD.MOV.U32 R7, RZ, RZ, R17 ;  /* 0x000000ffff070224 */ /* 0x000fca00078e0011 */
[----:B------:R-:W-:Y:S01]  /*5900*/  @P0 STG.E.U16 desc[UR12][R6.64+0xc2], R75 ;  /* 0x0000c24b06000986 */ /* 0x000fe2000c10150c */
[----:B------:R-:W-:-:S03]  /*5910*/  ISETP.GT.AND P0, PT, R2, 0x79, PT ;  /* 0x000000790200780c */ /* 0x000fc60003f04270 */
[----:B------:R-:W-:Y:S01]  /*5920*/  @P1 STG.E.U16 desc[UR12][R4.64+0xd0], R76 ;  /* 0x0000d04c04001986 */ /* 0x000fe2000c10150c */
[----:B------:R-:W-:Y:S01]  /*5930*/  ISETP.GT.AND P1, PT, R2, 0x78, PT ;  /* 0x000000780200780c */ /* 0x000fe20003f24270 */
[----:B------:R-:W-:-:S05]  /*5940*/  @P6 IMAD.MOV.U32 R2, RZ, RZ, R4 ;  /* 0x000000ffff026224 */ /* 0x000fca00078e0004 */
[----:B------:R0:W-:Y:S01]  /*5950*/  @P6 STG.E.U16 desc[UR12][R2.64+0xd2], R77 ;  /* 0x0000d24d02006986 */ /* 0x0001e2000c10150c */
[C---:B------:R-:W-:Y:S02]  /*5960*/  ISETP.GT.AND P6, PT, R10.reuse, 0x8, P5 ;  /* 0x000000080a00780c */ /* 0x040fe40002fc4270 */
[C---:B------:R-:W-:Y:S02]  /*5970*/  ISETP.GT.AND P5, PT, R10.reuse, RZ, P3 ;  /* 0x000000ff0a00720c */ /* 0x040fe40001fa4270 */
[----:B------:R-:W-:Y:S01]  /*5980*/  ISETP.GT.AND P3, PT, R10, 0x8, P3 ;  /* 0x000000080a00780c */ /* 0x000fe20001f64270 */
[----:B0-----:R-:W-:Y:S02]  /*5990*/  @P4 IMAD.MOV.U32 R2, RZ, RZ, R16 ;  /* 0x000000ffff024224 */ /* 0x001fe400078e0010 */
[----:B------:R-:W-:-:S05]  /*59a0*/  @P4 IMAD.MOV.U32 R3, RZ, RZ, R17 ;  /* 0x000000ffff034224 */ /* 0x000fca00078e0011 */
[----:B------:R0:W-:Y:S01]  /*59b0*/  @P4 STG.E.U16 desc[UR12][R2.64+0xd0], R78 ;  /* 0x0000d04e02004986 */ /* 0x0001e2000c10150c */
        /* <DEDUP_REMOVED lines=14> */
[----:B------:R0:W-:Y:S02]  /*5aa0*/  @P4 STG.E.U16 desc[UR12][R2.64+0xe2], R81 ;  /* 0x0000e25102004986 */ /* 0x0001e4000c10150c */
        /* <DEDUP_REMOVED lines=8> */
[----:B------:R0:W-:Y:S04]  /*5b30*/  @P5 STG.E.U16 desc[UR12][R2.64+0xf0], R84 ;  /* 0x0000f05402005986 */ /* 0x0001e8000c10150c */
[----:B------:R1:W-:Y:S01]  /*5b40*/  @P6 STG.E.U16 desc[UR12][R4.64+0xf2], R85 ;  /* 0x0000f25504006986 */ /* 0x0003e2000c10150c */
[----:B0-----:R-:W-:Y:S02]  /*5b50*/  @P1 IMAD.MOV.U32 R2, RZ, RZ, R16 ;  /* 0x000000ffff021224 */ /* 0x001fe400078e0010 */
[----:B------:R-:W-:-:S05]  /*5b60*/  @P1 IMAD.MOV.U32 R3, RZ, RZ, R17 ;  /* 0x000000ffff031224 */ /* 0x000fca00078e0011 */
[----:B------:R1:W-:Y:S01]  /*5b70*/  @P1 STG.E.U16 desc[UR12][R2.64+0xf0], R86 ;  /* 0x0000f05602001986 */ /* 0x0003e2000c10150c */
[----:B------:R-:W-:Y:S05]  /*5b80*/  @!P0 EXIT ;  /* 0x000000000000894d */ /* 0x000fea0003800000 */
[----:B------:R-:W-:-:S05]  /*5b90*/  F2FP.BF16.F32.PACK_AB R0, RZ, R0 ;  /* 0x00000000ff00723e */ /* 0x000fca00000010ff */
[----:B------:R-:W-:Y:S01]  /*5ba0*/  STG.E.U16 desc[UR12][R16.64+0xf2], R0 ;  /* 0x0000f20010007986 */ /* 0x000fe2000c10150c */
[----:B------:R-:W-:Y:S05]  /*5bb0*/  EXIT ;  /* 0x000000000000794d */ /* 0x000fea0003800000 */
.L_x_10:
[----:B------:R-:W-:-:S13]  /*5bc0*/  ISETP.NE.AND P0, PT, R6, RZ, PT ;  /* 0x000000ff0600720c */ /* 0x000fda0003f05270 */
[----:B------:R-:W-:Y:S05]  /*5bd0*/  @P0 EXIT ;  /* 0x000000000000094d */ /* 0x000fea0003800000 */
[----:B------:R-:W-:-:S13]  /*5be0*/  ELECT P0, URZ, PT ;  /* 0x00000000003f782f */ /* 0x000fda0003800000 */
[----:B------:R-:W-:Y:S05]  /*5bf0*/  @!P0 BRA `(.L_x_147) ;  /* 0x0000000800048947 */ /* 0x000fea0003800000 */
[----:B------:R-:W-:Y:S02]  /*5c00*/  ISETP.GE.AND P0, PT, R4, 0x1, PT ;  /* 0x000000010400780c */ /* 0x000fe40003f06270 */
[----:B---3-5:R-:W-:-:S04]  /*5c10*/  SHF.R.S32.HI R3, RZ, 0x1f, R8 ;  /* 0x0000001fff037819 */ /* 0x028fc80000011408 */
[----:B------:R-:W-:-:S07]  /*5c20*/  LEA.HI R3, R3, R8, RZ, 0x7 ;  /* 0x0000000803037211 */ /* 0x000fce00078f38ff */
[----:B------:R-:W-:Y:S05]  /*5c30*/  @!P0 BRA `(.L_x_147) ;  /* 0x0000000400f48947 */ /* 0x000fea0003800000 */
[----:B------:R-:W-:Y:S01]  /*5c40*/  LOP3.LUT R3, R3, 0xffffff80, RZ, 0xc0, !PT ;  /* 0xffffff8003037812 */ /* 0x000fe200078ec0ff */
[----:B------:R-:W-:Y:S01]  /*5c50*/  IMAD.SHL.U32 R16, R5, 0x40, RZ ;  /* 0x0000004005107824 */ /* 0x000fe200078e00ff */
[----:B------:R-:W-:Y:S01]  /*5c60*/  ULDC UR4, c[0x0][0x384] ;  /* 0x0000e10000047ab9 */ /* 0x000fe20000000800 */
[C---:B------:R-:W-:Y:S01]  /*5c70*/  LOP3.LUT P0, RZ, R8.reuse, 0x1f, RZ, 0xc0, !PT ;  /* 0x0000001f08ff7812 */ /* 0x040fe2000780c0ff */
[----:B------:R-:W-:Y:S01]  /*5c80*/  ULDC UR5, c[0x0][0x388] ;  /* 0x0000e20000057ab9 */ /* 0x000fe20000000800 */
[----:B------:R-:W-:Y:S01]  /*5c90*/  IMAD.IADD R3, R8, 0x1, -R3 ;  /* 0x0000000108037824 */ /* 0x000fe200078e0a03 */
[----:B------:R-:W-:Y:S01]  /*5ca0*/  LOP3.LUT R19, R2, 0x2, RZ, 0xfc, !PT ;  /* 0x0000000202137812 */ /* 0x000fe200078efcff */
[----:B-1----:R-:W-:Y:S01]  /*5cb0*/  IMAD.HI.U32 R0, R16, UR4, RZ ;  /* 0x0000000410007c27 */ /* 0x002fe2000f8e00ff */
[----:B------:R-:W-:Y:S02]  /*5cc0*/  CS2R R6, SRZ ;  /* 0x0000000000067805 */ /* 0x000fe4000001ff00 */
[----:B------:R-:W-:Y:S01]  /*5cd0*/  ISETP.NE.AND P1, PT, R3, RZ, PT ;  /* 0x000000ff0300720c */ /* 0x000fe20003f25270 */
[----:B------:R-:W-:Y:S01]  /*5ce0*/  IMAD.SHL.U32 R18, R9, 0x80, RZ ;  /* 0x0000008009127824 */ /* 0x000fe200078e00ff */
[----:B------:R-:W-:Y:S01]  /*5cf0*/  ISETP.NE.OR P0, PT, R3, RZ, !P0 ;  /* 0x000000ff0300720c */ /* 0x000fe20004705670 */
[----:B------:R-:W-:Y:S01]  /*5d00*/  VIADD R21, R4, 0x1 ;  /* 0x0000000104157836 */ /* 0x000fe20000000000 */
[----:B------:R-:W-:Y:S01]  /*5d10*/  CS2R R8, SRZ ;  /* 0x0000000000087805 */ /* 0x000fe2000001ff00 */
[----:B------:R-:W-:Y:S01]  /*5d20*/  IMAD.MOV.U32 R3, RZ, RZ, RZ ;  /* 0x000000ffff037224 */ /* 0x000fe200078e00ff */
[----:B------:R-:W-:Y:S01]  /*5d30*/  SHF.R.U32.HI R0, RZ, UR5, R0 ;  /* 0x00000005ff007c19 */ /* 0x000fe20008011600 */
[----:B------:R-:W-:-:S08]  /*5d40*/  IMAD.MOV.U32 R5, RZ, RZ, 0x1 ;  /* 0x00000001ff057424 */ /* 0x000fd000078e00ff */
.L_x_151:
[----:B------:R-:W0:Y:S01]  /*5d50*/  S2R R11, SR_CgaCtaId ;  /* 0x00000000000b7919 */ /* 0x000e220000008800 */
[----:B------:R-:W-:-:S04]  /*5d60*/  MOV R10, 0x400 ;  /* 0x00000400000a7802 */ /* 0x000fc80000000f00 */
[----:B0-----:R-:W-:Y:S02]  /*5d70*/  LEA R20, R11, R10, 0x18 ;  /* 0x0000000a0b147211 */ /* 0x001fe400078ec0ff */
[----:B------:R-:W-:-:S03]  /*5d80*/  SHF.L.U32 R10, R5, 0x1f, RZ ;  /* 0x0000001f050a7819 */ /* 0x000fc600000006ff */
[----:B------:R-:W-:-:S07]  /*5d90*/  IMAD R17, R3, 0x8, R20 ;  /* 0x0000000803117824 */ /* 0x000fce00078e0214 */
.L_x_148:
[----:B0-----:R0:W1:Y:S02]  /*5da0*/  SYNCS.PHASECHK.TRANS64.TRYWAIT P2, [R17+URZ+0x36048], R10 ;  /* 0x0360480a110075a7 */ /* 0x001064000804017f */
[----:B-1----:R-:W-:Y:S05]  /*5db0*/  @!P2 NANOSLEEP.SYNCS 0x989680 ;  /* 0x009896800000a95d */ /* 0x002fea0003900000 */
[----:B------:R-:W1:Y:S02]  /*5dc0*/  @!P2 SYNCS.PHASECHK.TRANS64 P2, [R17+URZ+0x36048], R10 ;  /* 0x0360480a1100a5a7 */ /* 0x000e64000804007f */
[----:B-1----:R-:W-:Y:S05]  /*5dd0*/  @!P2 BRA `(.L_x_148) ;  /* 0xfffffffc00f0a947 */ /* 0x002fea000383ffff */
[----:B0-----:R-:W0:Y:S02]  /*5de0*/  @!P1 LDC R10, c[0x0][0x580] ;  /* 0x00016000ff0a9b82 */ /* 0x001e240000000800 */
[----:B0-----:R0:W-:Y:S02]  /*5df0*/  @!P1 SYNCS.ARRIVE.TRANS64 RZ, [R17+URZ+0x36000], R10 ;  /* 0x0360000a11ff99a7 */ /* 0x0011e4000800003f */
[----:B0-----:R-:W-:-:S04]  /*5e00*/  PRMT R10, R19, 0x9910, RZ ;  /* 0x00009910130a7816 */ /* 0x001fc800000000ff */
[----:B------:R-:W-:-:S13]  /*5e10*/  ISETP.NE.AND P2, PT, R10, 0x2, PT ;  /* 0x000000020a00780c */ /* 0x000fda0003f45270 */
[----:B------:R-:W-:Y:S05]  /*5e20*/  @P2 BRA `(.L_x_149) ;  /* 0x0000000000042947 */ /* 0x000fea0003800000 */
[----:B------:R-:W-:Y:S01]  /*5e30*/  BPT.TRAP 0x1 ;  /* 0x000000040000795c */ /* 0x000fe20000300000 */
.L_x_149:
[----:B------:R-:W-:Y:S05]  /*5e40*/  @P0 BRA `(.L_x_150) ;  /* 0x0000000000040947 */ /* 0x000fea0003800000 */
[----:B------:R-:W-:Y:S01]  /*5e50*/  BPT.TRAP 0x1 ;  /* 0x000000040000795c */ /* 0x000fe20000300000 */
.L_x_150:
[----:B------:R-:W0:Y:S01]  /*5e60*/  LDC R13, c[0x0][0x380] ;  /* 0x0000e000ff0d7b82 */ /* 0x000e220000000800 */
[----:B------:R-:W-:Y:S01]  /*5e70*/  R2UR UR4, R0 ;  /* 0x00000000000472ca */ /* 0x000fe200000e0000 */
[----:B------:R-:W-:Y:S01]  /*5e80*/  ULDC UR14, c[0x0][0x38c] ;  /* 0x0000e300000e7ab9 */ /* 0x000fe20000000800 */
[----:B------:R-:W-:Y:S01]  /*5e90*/  R2UR UR13, R16 ;  /* 0x00000000100d72ca */ /* 0x000fe200000e0000 */
[----:B------:R-:W-:Y:S01]  /*5ea0*/  UISETP.NE.AND UP0, UPT, UR14, 0x1, UPT ;  /* 0x000000010e00788c */ /* 0x000fe2000bf05270 */
[C---:B------:R-:W-:Y:S01]  /*5eb0*/  R2UR UR18, R8.reuse ;  /* 0x00000000081272ca */ /* 0x040fe200000e0000 */
[----:B------:R-:W-:Y:S01]  /*5ec0*/  VIADD R8, R8, 0x1 ;  /* 0x0000000108087836 */ /* 0x000fe20000000000 */
[----:B------:R-:W-:Y:S01]  /*5ed0*/  ULDC UR24, c[0x0][0x398] ;  /* 0x0000e60000187ab9 */ /* 0x000fe20000000800 */
[----:B------:R-:W1:Y:S01]  /*5ee0*/  LDC.64 R10, c[0x0][0x3f8] ;  /* 0x0000fe00ff0a7b82 */ /* 0x000e620000000a00 */
[----:B------:R-:W-:Y:S01]  /*5ef0*/  R2UR UR16, R3 ;  /* 0x00000000031072ca */ /* 0x000fe200000e0000 */
[----:B------:R-:W-:Y:S01]  /*5f00*/  ULDC UR12, c[0x0][0x3ec] ;  /* 0x0000fb00000c7ab9 */ /* 0x000fe20000000800 */
[----:B------:R-:W-:Y:S01]  /*5f10*/  R2UR UR17, R17 ;  /* 0x00000000111172ca */ /* 0x000fe200000e0000 */
[----:B------:R-:W-:Y:S01]  /*5f20*/  VIADD R21, R21, 0xffffffff ;  /* 0xffffffff15157836 */ /* 0x000fe20000000000 */
[----:B------:R-:W-:Y:S01]  /*5f30*/  ULDC.64 UR28, c[0x0][0x198] ;  /* 0x00006600001c7ab9 */ /* 0x000fe20000000a00 */
[----:B------:R-:W-:Y:S01]  /*5f40*/  ULDC.64 UR20, c[0x0][0x3f0] ;  /* 0x0000fc0000147ab9 */ /* 0x000fe20000000a00 */
[----:B------:R-:W-:Y:S01]  /*5f50*/  @UP0 ULDC.64 UR8, c[0x0][0x390] ;  /* 0x0000e40000080ab9 */ /* 0x000fe20000000a00 */
[----:B------:R-:W1:Y:S01]  /*5f60*/  LDC.64 R14, c[0x0][0x3d0] ;  /* 0x0000f400ff0e7b82 */ /* 0x000e620000000a00 */
[----:B------:R-:W-:Y:S01]  /*5f70*/  ISETP.GT.AND P6, PT, R21, 0x1, PT ;  /* 0x000000011500780c */ /* 0x000fe20003fc4270 */
[----:B------:R-:W-:Y:S01]  /*5f80*/  USHF.L.U32 UR18, UR18, 0x6, URZ ;  /* 0x0000000612127899 */ /* 0x000fe2000800063f */
[----:B------:R-:W-:Y:S01]  /*5f90*/  UMOV UR26, 0x0 ;  /* 0x00000000001a7882 */ /* 0x000fe20000000000 */
[----:B------:R-:W-:-:S04]  /*5fa0*/  UMOV UR27, 0x10000000 ;  /* 0x10000000001b7882 */ /* 0x000fc80000000000 */
[----:B------:R-:W2:Y:S01]  /*5fb0*/  LDC R12, c[0x0][0x400] ;  /* 0x00010000ff0c7b82 */ /* 0x000ea20000000800 */
[----:B0-----:R-:W-:Y:S01]  /*5fc0*/  ISETP.NE.AND P2, PT, R13, 0x1, PT ;  /* 0x000000010d00780c */ /* 0x001fe20003f45270 */
[----:B------:R-:W-:-:S12]  /*5fd0*/  UIADD3 UR17, UR17, 0x36000, URZ ;  /* 0x0003600011117890 */ /* 0x000fd8000fffe03f */
[----:B------:R-:W-:Y:S01]  /*5fe0*/  @P2 IMAD.U32 R22, RZ, RZ, UR4 ;  /* 0x00000004ff162e24 */ /* 0x000fe2000f8e00ff */
[----:B------:R-:W-:Y:S01]  /*5ff0*/  ULDC.64 UR4, c[0x0][0x3c8] ;  /* 0x0000f20000047ab9 */ /* 0x000fe20000000a00 */
[----:B-1----:R-:W-:Y:S02]  /*6000*/  IMAD R11, R7, R14, R11 ;  /* 0x0000000e070b7224 */ /* 0x002fe400078e020b */
[----:B------:R-:W-:Y:S01]  /*6010*/  IMAD R10, R9, UR5, R10 ;  /* 0x00000005090a7c24 */ /* 0x000fe2000f8e020a */
[----:B------:R-:W-:Y:S02]  /*6020*/  @P2 R2UR UR13, R22 ;  /* 0x00000000160d22ca */ /* 0x000fe400000e0000 */
[----:B------:R-:W-:Y:S01]  /*6030*/  ISETP.NE.AND P2, PT, R8, UR15, PT ;  /* 0x0000000f08007c0c */ /* 0x000fe2000bf45270 */
[----:B------:R-:W-:Y:S02]  /*6040*/  IMAD.U32 R11, R11, 0x20, R10 ;  /* 0x000000200b0b7824 */ /* 0x000fe400078e000a */
[----:B--2---:R-:W-:Y:S01]  /*6050*/  IMAD R12, R6, R15, R12 ;  /* 0x0000000f060c7224 */ /* 0x004fe200078e020c */
[----:B------:R-:W-:Y:S01]  /*6060*/  SEL R8, R8, RZ, P2 ;  /* 0x000000ff08087207 */ /* 0x000fe20001000000 */
[----:B------:R-:W0:Y:S02]  /*6070*/  LDC.64 R14, c[0x0][0x3e0] ;  /* 0x0000f800ff0e7b82 */ /* 0x000e240000000a00 */
[----:B------:R-:W-:-:S04]  /*6080*/  IMAD.U32 R11, R12, 0x400, R11 ;  /* 0x000004000c0b7824 */ /* 0x000fc800078e000b */
[----:B------:R-:W-:Y:S01]  /*6090*/  UIMAD.WIDE.U32 UR6, UR13, UR8, URZ ;  /* 0x000000080d0672a5 */ /* 0x000fe2000f8e003f */
[----:B------:R-:W-:Y:S01]  /*60a0*/  R2UR UR25, R11 ;  /* 0x000000000b1972ca */ /* 0x000fe200000e0000 */
[----:B------:R-:W-:Y:S01]  /*60b0*/  UIADD3 UR6, -UR13, URZ, URZ ;  /* 0x0000003f0d067290 */ /* 0x000fe2000fffe13f */
[----:B------:R-:W-:Y:S01]  /*60c0*/  VIADD R11, R6, 0x1 ;  /* 0x00000001060b7836 */ /* 0x000fe20000000000 */
[----:B------:R-:W-:Y:S01]  /*60d0*/  UMOV UR5, UR13 ;  /* 0x0000000d00057c82 */ /* 0x000fe20008000000 */
[----:B------:R-:W-:Y:S02]  /*60e0*/  @UP0 USHF.R.U32.HI UR5, URZ, UR9, UR7 ;  /* 0x000000093f050299 */ /* 0x000fe40008011607 */
[----:B------:R-:W-:Y:S01]  /*60f0*/  UISETP.NE.AND UP0, UPT, UR24, 0x1, UPT ;  /* 0x000000011800788c */ /* 0x000fe2000bf05270 */
[----:B------:R-:W-:Y:S01]  /*6100*/  IMAD R10, R13, UR6, R16 ;  /* 0x000000060d0a7c24 */ /* 0x000fe2000f8e0210 */
[----:B------:R-:W-:Y:S01]  /*6110*/  R2UR UR7, R20 ;  /* 0x00000000140772ca */ /* 0x000fe200000e0000 */
[----:B------:R-:W-:Y:S01]  /*6120*/  VIADD R13, R9, 0x1 ;  /* 0x00000001090d7836 */ /* 0x000fe20000000000 */
[----:B------:R-:W-:Y:S01]  /*6130*/  ULDC.64 UR8, c[0x0][0x3c0] ;  /* 0x0000f00000087ab9 */ /* 0x000fe20000000a00 */
[----:B------:R-:W-:Y:S01]  /*6140*/  @P2 IMAD.MOV R13, RZ, RZ, R9 ;  /* 0x000000ffff0d2224 */ /* 0x000fe200078e0209 */
[----:B------:R-:W-:Y:S01]  /*6150*/  R2UR UR19, R10 ;  /* 0x000000000a1372ca */ /* 0x000fe200000e0000 */
[----:B------:R-:W-:Y:S01]  /*6160*/  IMAD R20, R3, 0x4000, R20 ;  /* 0x0000400003147824 */ /* 0x000fe200078e0214 */
[----:B------:R-:W-:Y:S01]  /*6170*/  UMOV UR22, UR5 ;  /* 0x0000000500167c82 */ /* 0x000fe20008000000 */
[----:B------:R-:W-:Y:S01]  /*6180*/  VIADD R10, R7, 0x1 ;  /* 0x00000001070a7836 */ /* 0x000fe20000000000 */
[----:B------:R-:W-:Y:S01]  /*6190*/  UIADD3 UR6, UP1, UR28, 0xf0, URZ ;  /* 0x000000f01c067890 */ /* 0x000fe2000ff3e03f */
[----:B0-----:R-:W-:Y:S01]  /*61a0*/  ISETP.NE.AND P3, PT, R13, R14, PT ;  /* 0x0000000e0d00720c */ /* 0x001fe20003f65270 */
[----:B------:R-:W-:Y:S01]  /*61b0*/  @UP0 ULDC UR10, c[0x0][0x39c] ;  /* 0x0000e700000a0ab9 */ /* 0x000fe20000000800 */
[----:B------:R-:W-:Y:S01]  /*61c0*/  @UP0 ULDC UR30, c[0x0][0x3a0] ;  /* 0x0000e800001e0ab9 */ /* 0x000fe20000000800 */
[----:B------:R-:W-:Y:S01]  /*61d0*/  UIMAD.WIDE.U32 UR10, UR5, UR10, URZ ;  /* 0x0000000a050a72a5 */ /* 0x000fe2000f8e003f */
[----:B------:R-:W-:Y:S01]  /*61e0*/  R2UR UR23, R20 ;  /* 0x00000000141772ca */ /* 0x000fe200000e0000 */
[----:B------:R-:W-:Y:S01]  /*61f0*/  ULEA UR16, UR16, UR7, 0xd ;  /* 0x0000000710107291 */ /* 0x000fe2000f8e683f */
[----:B------:R-:W-:Y:S01]  /*6200*/  VIADD R3, R3, 0x1 ;  /* 0x0000000103037836 */ /* 0x000fe20000000000 */
[----:B------:R-:W-:-:S02]  /*6210*/  @UP0 USHF.R.U32.HI UR22, URZ, UR30, UR11 ;  /* 0x0000001e3f160299 */ /* 0x000fc4000801160b */
[----:B------:R-:W-:Y:S01]  /*6220*/  UIMAD UR19, UR19, UR8, UR12 ;  /* 0x00000008131372a4 */ /* 0x000fe2000f8e020c */
[----:B------:R-:W-:Y:S01]  /*6230*/  R2UR UR12, R9 ;  /* 0x00000000090c72ca */ /* 0x000fe200000e0000 */
[----:B------:R-:W-:Y:S01]  /*6240*/  UIADD3 UR7, -UR5, URZ, URZ ;  /* 0x0000003f05077290 */ /* 0x000fe2000fffe13f */
[----:B------:R-:W-:Y:S01]  /*6250*/  R2UR UR11, R18 ;  /* 0x00000000120b72ca */ /* 0x000fe200000e0000 */
[----:B------:R-:W-:Y:S01]  /*6260*/  UIADD3 UR8, -UR22, URZ, URZ ;  /* 0x0000003f16087290 */ /* 0x000fe2000fffe13f */
[----:B------:R-:W-:Y:S01]  /*6270*/  @P3 IMAD.MOV R10, RZ, RZ, R7 ;  /* 0x000000ffff0a3224 */ /* 0x000fe200078e0207 */
[----:B------:R-:W-:Y:S01]  /*6280*/  UIMAD UR7, UR14, UR7, UR13 ;  /* 0x000000070e0772a4 */ /* 0x000fe2000f8e020d */
[----:B------:R-:W-:Y:S01]  /*6290*/  R2UR UR13, R7 ;  /* 0x00000000070d72ca */ /* 0x000fe200000e0000 */
[----:B------:R-:W-:Y:S01]  /*62a0*/  UIMAD UR5, UR24, UR8, UR5 ;  /* 0x00000008180572a4 */ /* 0x000fe2000f8e0205 */
[----:B------:R-:W-:Y:S01]  /*62b0*/  R2UR UR14, R6 ;  /* 0x00000000060e72ca */ /* 0x000fe200000e0000 */
[----:B------:R-:W-:Y:S01]  /*62c0*/  UIADD3 UR28, UP2, UR28, 0x270, URZ ;  /* 0x000002701c1c7890 */ /* 0x000fe2000ff5e03f */
[C---:B------:R-:W-:Y:S01]  /*62d0*/  ISETP.NE.AND P4, PT, R10.reuse, R15, PT ;  /* 0x0000000f0a00720c */ /* 0x040fe20003f85270 */
[----:B------:R-:W-:Y:S01]  /*62e0*/  UIMAD UR20, UR7, UR9, UR20 ;  /* 0x00000009071472a4 */ /* 0x000fe2000f8e0214 */
[----:B------:R-:W-:Y:S01]  /*62f0*/  ISETP.NE.AND P5, PT, R3, 0x9, PT ;  /* 0x000000090300780c */ /* 0x000fe20003fa5270 */
[----:B------:R-:W-:Y:S01]  /*6300*/  UIMAD UR21, UR5, UR4, UR21 ;  /* 0x00000004051572a4 */ /* 0x000fe2000f8e0215 */
[----:B------:R-:W-:Y:S01]  /*6310*/  SEL R9, R13, RZ, P3 ;  /* 0x000000ff0d097207 */ /* 0x000fe20001800000 */
[----:B------:R-:W-:Y:S01]  /*6320*/  UIADD3.X UR7, URZ, UR29, URZ, UP1, !UPT ;  /* 0x0000001d3f077290 */ /* 0x000fe20008ffe43f */
[----:B------:R-:W-:Y:S01]  /*6330*/  SEL R12, RZ, 0x1, P5 ;  /* 0x00000001ff0c7807 */ /* 0x000fe20002800000 */
[----:B------:R-:W-:Y:S01]  /*6340*/  UPRMT UR4, UR25, 0x5410, URZ ;  /* 0x0000541019047896 */ /* 0x000fe2000800003f */
[----:B------:R-:W-:Y:S01]  /*6350*/  SEL R3, R3, RZ, P5 ;  /* 0x000000ff03037207 */ /* 0x000fe20002800000 */
[----:B------:R-:W-:Y:S01]  /*6360*/  UIADD3 UR8, UR23, 0x12000, URZ ;  /* 0x0001200017087890 */ /* 0x000fe2000fffe03f */
[----:B------:R-:W-:Y:S01]  /*6370*/  LOP3.LUT R5, R5, R12, RZ, 0x3c, !PT ;  /* 0x0000000c05057212 */ /* 0x000fe200078e3cff */
[----:B------:R-:W-:Y:S01]  /*6380*/  UIADD3.X UR29, URZ, UR29, URZ, UP2, !UPT ;  /* 0x0000001d3f1d7290 */ /* 0x000fe200097fe43f */
[----:B------:R-:W-:Y:S01]  /*6390*/  SEL R7, R10, RZ, P4 ;  /* 0x000000ff0a077207 */ /* 0x000fe20002000000 */
[----:B------:R-:W-:Y:S01]  /*63a0*/  UMOV UR9, UR17 ;  /* 0x0000001100097c82 */ /* 0x000fe20008000000 */
[----:B------:R-:W-:Y:S01]  /*63b0*/  UMOV UR10, UR18 ;  /* 0x00000012000a7c82 */ /* 0x000fe20008000000 */
[----:B------:R-:W-:Y:S01]  /*63c0*/  @P4 IMAD.MOV R11, RZ, RZ, R6 ;  /* 0x000000ffff0b4224 */ /* 0x000fe200078e0206 */
[----:B------:R0:W-:Y:S03]  /*63d0*/  UTMALDG.5D.IM2COL [UR16], [UR6], UR4 ;  /* 0x00000010060073b4 */ /* 0x0001e60008060004 */
[----:B------:R-:W-:Y:S01]  /*63e0*/  IMAD.MOV.U32 R6, RZ, RZ, R11 ;  /* 0x000000ffff067224 */ /* 0x000fe200078e000b */
[----:B------:R0:W-:Y:S02]  /*63f0*/  UTMALDG.5D [UR8], [UR28], desc[UR26] ;  /* 0x00001a081c0075b4 */ /* 0x0001e40008021000 */
[----:B0-----:R-:W-:Y:S05]  /*6400*/  @P6 BRA `(.L_x_151) ;  /* 0xfffffff800506947 */ /* 0x001fea000383ffff */
.L_x_147:
[----:B------:R-:W-:Y:S01]  /*6410*/  ISETP.GE.U32.AND P2, PT, R4, 0x9, PT ;  /* 0x000000090400780c */ /* 0x000fe20003f46070 */
[----:B------:R-:W-:Y:S05]  /*6420*/  WARPSYNC.ALL ;  /* 0x0000000000007948 */ /* 0x000fea0003800000 */
[----:B------:R-:W-:-:S07]  /*6430*/  ELECT P1, URZ, PT ;  /* 0x00000000003f782f */ /* 0x000fce0003820000 */
[----:B------:R-:W-:-:S05]  /*6440*/  @P2 IMAD.WIDE.U32 R6, R4, 0x38e38e39, RZ ;  /* 0x38e38e3904062825 */ /* 0x000fca00078e00ff */
[----:B-1---5:R-:W-:-:S04]  /*6450*/  @P2 SHF.R.U32.HI R0, RZ, 0x1, R7 ;  /* 0x00000001ff002819 */ /* 0x022fc80000011607 */
[----:B------:R-:W-:-:S04]  /*6460*/  @P2 LOP3.LUT R0, R0, 0x1, RZ, 0xc0, !PT ;  /* 0x0000000100002812 */ /* 0x000fc800078ec0ff */
[----:B------:R-:W-:Y:S01]  /*6470*/  @P2 ISETP.NE.U32.AND P0, PT, R0, 0x1, PT ;  /* 0x000000010000280c */ /* 0x000fe20003f05070 */
[----:B------:R-:W-:-:S12]  /*6480*/  @!P1 EXIT ;  /* 0x000000000000994d */ /* 0x000fd80003800000 */
[----:B------:R-:W-:Y:S01]  /*6490*/  LOP3.LUT R2, R2, 0x2, RZ, 0xfc, !PT ;  /* 0x0000000202027812 */ /* 0x000fe200078efcff */
[----:B------:R-:W-:Y:S01]  /*64a0*/  IMAD.MOV.U32 R0, RZ, RZ, 0x1 ;  /* 0x00000001ff007424 */ /* 0x000fe200078e00ff */
[----:B------:R-:W-:Y:S02]  /*64b0*/  @P2 ISETP.NE.U32.AND.EX P0, PT, RZ, RZ, PT, P0 ;  /* 0x000000ffff00220c */ /* 0x000fe40003f05100 */
[----:B------:R-:W-:Y:S02]  /*64c0*/  ISETP.NE.AND P1, PT, R2, 0x3, PT ;  /* 0x000000030200780c */ /* 0x000fe40003f25270 */
[----:B------:R-:W-:-:S11]  /*64d0*/  @P2 SEL R0, RZ, 0x1, !P0 ;  /* 0x00000001ff002807 */ /* 0x000fd60004000000 */
[----:B------:R-:W-:Y:S05]  /*64e0*/  @!P1 BRA `(.L_x_152) ;  /* 0x0000000000049947 */ /* 0x000fea0003800000 */
[----:B------:R-:W-:Y:S01]  /*64f0*/  BPT.TRAP 0x1 ;  /* 0x000000040000795c */ /* 0x000fe20000300000 */
.L_x_152:
[----:B------:R-:W0:Y:S01]  /*6500*/  S2R R5, SR_CgaCtaId ;  /* 0x0000000000057919 */ /* 0x000e220000008800 */
[----:B---3--:R-:W-:Y:S01]  /*6510*/  IMAD.WIDE.U32 R2, R4, 0x38e38e39, RZ ;  /* 0x38e38e3904027825 */ /* 0x008fe200078e00ff */
[----:B------:R-:W-:-:S04]  /*6520*/  MOV R2, 0x400 ;  /* 0x0000040000027802 */ /* 0x000fc80000000f00 */
[----:B------:R-:W-:-:S05]  /*6530*/  SHF.R.U32.HI R3, RZ, 0x1, R3 ;  /* 0x00000001ff037819 */ /* 0x000fca0000011603 */
[----:B------:R-:W-:Y:S01]  /*6540*/  IMAD R4, R3, -0x9, R4 ;  /* 0xfffffff703047824 */ /* 0x000fe200078e0204 */
[----:B0-----:R-:W-:Y:S02]  /*6550*/  LEA R2, R5, R2, 0x18 ;  /* 0x0000000205027211 */ /* 0x001fe400078ec0ff */
[----:B------:R-:W-:-:S03]  /*6560*/  SHF.L.U32 R5, R0, 0x1f, RZ ;  /* 0x0000001f00057819 */ /* 0x000fc600000006ff */
[----:B------:R-:W-:-:S04]  /*6570*/  VIADD R3, R2, 0x36048 ;  /* 0x0003604802037836 */ /* 0x000fc80000000000 */
[----:B------:R-:W-:-:S07]  /*6580*/  IMAD R2, R4, 0x8, R3 ;  /* 0x0000000804027824 */ /* 0x000fce00078e0203 */
.L_x_153:
[----:B0-----:R0:W1:Y:S02]  /*6590*/  SYNCS.PHASECHK.TRANS64.TRYWAIT P0, [R2+URZ], R5 ;  /* 0x00000005020075a7 */ /* 0x001064000800017f */
[----:B-1----:R-:W-:Y:S05]  /*65a0*/  @!P0 NANOSLEEP.SYNCS 0x989680 ;  /* 0x009896800000895d */ /* 0x002fea0003900000 */
[----:B------:R-:W1:Y:S02]  /*65b0*/  @!P0 SYNCS.PHASECHK.TRANS64 P0, [R2+URZ], R5 ;  /* 0x00000005020085a7 */ /* 0x000e64000800007f */
[----:B-1----:R-:W-:Y:S05]  /*65c0*/  @!P0 BRA `(.L_x_153) ;  /* 0xfffffffc00f08947 */ /* 0x002fea000383ffff */
[----:B------:R-:W-:-:S05]  /*65d0*/  VIADD R4, R4, 0x1 ;  /* 0x0000000104047836 */ /* 0x000fca0000000000 */
[----:B------:R-:W-:-:S04]  /*65e0*/  ISETP.NE.AND P0, PT, R4, 0x9, PT ;  /* 0x000000090400780c */ /* 0x000fc80003f05270 */
[----:B0-----:R-:W-:Y:S02]  /*65f0*/  SEL R5, RZ, 0x1, P0 ;  /* 0x00000001ff057807 */ /* 0x001fe40000000000 */
[----:B------:R-:W-:Y:S02]  /*6600*/  SEL R4, R4, RZ, P0 ;  /* 0x000000ff04047207 */ /* 0x000fe40000000000 */
[----:B------:R-:W-:-:S03]  /*6610*/  LOP3.LUT R7, R0, R5, RZ, 0x3c, !PT ;  /* 0x0000000500077212 */ /* 0x000fc600078e3cff */
[----:B------:R-:W-:Y:S01]  /*6620*/  IMAD R0, R4, 0x8, R3 ;  /* 0x0000000804007824 */ /* 0x000fe200078e0203 */
[----:B------:R-:W-:-:S07]  /*6630*/  SHF.L.U32 R5, R7, 0x1f, RZ ;  /* 0x0000001f07057819 */ /* 0x000fce00000006ff */
.L_x_154:
        /* <DEDUP_REMOVED lines=11> */
.L_x_155:
        /* <DEDUP_REMOVED lines=11> */
.L_x_156:
        /* <DEDUP_REMOVED lines=11> */
.L_x_157:
        /* <DEDUP_REMOVED lines=11> */
.L_x_158:
        /* <DEDUP_REMOVED lines=11> */
.L_x_159:
        /* <DEDUP_REMOVED lines=11> */
.L_x_160:
        /* <DEDUP_REMOVED lines=11> */
.L_x_161:
[----:B0-----:R0:W1:Y:S02]  /*6b10*/  SYNCS.PHASECHK.TRANS64.TRYWAIT P0, [R4+URZ], R3 ;  /* 0x00000003040075a7 */ /* 0x001064000800017f */
[----:B-1----:R-:W-:Y:S05]  /*6b20*/  @!P0 NANOSLEEP.SYNCS 0x989680 ;  /* 0x009896800000895d */ /* 0x002fea0003900000 */
[----:B------:R-:W1:Y:S02]  /*6b30*/  @!P0 SYNCS.PHASECHK.TRANS64 P0, [R4+URZ], R3 ;  /* 0x00000003040085a7 */ /* 0x000e64000800007f */
[----:B-1----:R-:W-:Y:S05]  /*6b40*/  @P0 EXIT ;  /* 0x000000000000094d */ /* 0x002fea0003800000 */
[----:B------:R-:W-:Y:S05]  /*6b50*/  BRA `(.L_x_161) ;  /* 0xfffffffc00ec7947 */ /* 0x000fea000383ffff */
.L_x_162:
[----:B------:R-:W-:-:S00]  /*6b60*/  BRA `(.L_x_162) ;  /* 0xfffffffc00fc7947 */ /* 0x000fc0000383ffff */
[----:B------:R-:W-:-:S00]  /*6b70*/  NOP ;  /* 0x0000000000007918 */ /* 0x000fc00000000000 */
        /* <DEDUP_REMOVED lines=8> */
.L_x_163:


//--------------------- .nv.shared._ZN7cutlass13device_kernelINS_4conv6kernel13ConvUniversalINS1_16ConvProblemShapeILNS1_8OperatorE0ELi3EEENS1_10collective14CollectiveConvINS1_46MainloopSm90TmaGmmaWarpSpecializedImplicitGemmILS5_0ELi9ELi3EN4cute5tupleIJNSA_1CILi1EEESD_SD_EEENS1_36KernelImplicitTmaWarpSpecializedSm90ELi1EEENSB_IJNSC_ILi64EEENSC_ILi128EEENSB_IJSH_EEEEEENS_10bfloat16_tESL_NSA_8TiledMMAINSA_8MMA_AtomIJNSA_4SM904GMMA28MMA_64x128x16_F32BF16BF16_SSILNSP_5MajorE0ELSR_0ELNSP_7ScaleInE1ELSS_1EEEEEENSA_6LayoutISE_NSB_IJNSC_ILi0EEESW_SW_EEEEENSB_IJNSA_10UnderscoreESZ_SZ_EEEEENS7_6detail26Sm90ImplicitGemmTileTraitsINSA_20SM90_TMA_LOAD_IM2COLENSA_14ComposedLayoutINSA_7SwizzleILi3ELi4ELi3EEENSA_18smem_ptr_flag_bitsILi16EEENSV_INSB_IJNSB_IJNSC_ILi8EEES1A_EEENSB_IJSH_SD_EEENSB_IJSD_NSC_ILi9EEEEEEEEENSB_IJNSB_IJSH_NSC_ILi512EEEEEENSB_IJSD_SW_EEENSB_IJSW_NSC_ILi4096EEEEEEEEEEEEEvEENS13_INSA_13SM90_TMA_LOADENS15_IS17_S19_NSV_INSB_IJNSB_IJS1A_NSC_ILi16EEEEEES1C_S1E_EEENSB_IJS1H_S1I_NSB_IJSW_NSC_ILi8192EEEEEEEEEEEEEvEEEENS_8epilogue10collective6detail29Sm90TmaWarpSpecializedAdapterINS21_15DefaultEpilogueISL_NSB_IJNSB_IJllllEEESD_SW_EEES26_NS20_6thread17LinearCombinationISL_Li1EffLNS27_9ScaleType4KindE0ELNS_15FloatRoundStyleE2ESL_EENS_4gemm15EpilogueDefaultEEEEEvvEEEEvNT_6ParamsE --------------------------
	.section	.nv.shared._ZN7cutlass13device_kernelINS_4conv6kernel13ConvUniversalINS1_16ConvProblemShapeILNS1_8OperatorE0ELi3EEENS1_10collective14CollectiveConvINS1_46MainloopSm90TmaGmmaWarpSpecializedImplicitGemmILS5_0ELi9ELi3EN4cute5tupleIJNSA_1CILi1EEESD_SD_EEENS1_36KernelImplicitTmaWarpSpecializedSm90ELi1EEENSB_IJNSC_ILi64EEENSC_ILi128EEENSB_IJSH_EEEEEENS_10bfloat16_tESL_NSA_8TiledMMAINSA_8MMA_AtomIJNSA_4SM904GMMA28MMA_64x128x16_F32BF16BF16_SSILNSP_5MajorE0ELSR_0ELNSP_7ScaleInE1ELSS_1EEEEEENSA_6LayoutISE_NSB_IJNSC_ILi0EEESW_SW_EEEEENSB_IJNSA_10UnderscoreESZ_SZ_EEEEENS7_6detail26Sm90ImplicitGemmTileTraitsINSA_20SM90_TMA_LOAD_IM2COLENSA_14ComposedLayoutINSA_7SwizzleILi3ELi4ELi3EEENSA_18smem_ptr_flag_bitsILi16EEENSV_INSB_IJNSB_IJNSC_ILi8EEES1A_EEENSB_IJSH_SD_EEENSB_IJSD_NSC_ILi9EEEEEEEEENSB_IJNSB_IJSH_NSC_ILi512EEEEEENSB_IJSD_SW_EEENSB_IJSW_NSC_ILi4096EEEEEEEEEEEEEvEENS13_INSA_13SM90_TMA_LOADENS15_IS17_S19_NSV_INSB_IJNSB_IJS1A_NSC_ILi16EEEEEES1C_S1E_EEENSB_IJS1H_S1I_NSB_IJSW_NSC_ILi8192EEEEEEEEEEEEEvEEEENS_8epilogue10collective6detail29Sm90TmaWarpSpecializedAdapterINS21_15DefaultEpilogueISL_NSB_IJNSB_IJllllEEESD_SW_EEES26_NS20_6thread17LinearCombinationISL_Li1EffLNS27_9ScaleType4KindE0ELNS_15FloatRoundStyleE2ESL_EENS_4gemm15EpilogueDefaultEEEEEvvEEEEvNT_6ParamsE,"aw",@nobits
	.sectionflags	@""
	.align	16
	.zero		1024


//--------------------- .nv.shared.reserved.0     --------------------------
	.section	.nv.shared.reserved.0,"aw",@nobits
	.weak		__nv_reservedSMEM_offset_0_alias
	.size		__nv_reservedSMEM_offset_0_alias, 0, 0
	.other		__nv_reservedSMEM_offset_0_alias,@"STO_CUDA_RESERVED_SHARED STV_DEFAULT"
__nv_reservedSMEM_offset_0_alias:
	.zero		0


//--------------------- .nv.global                --------------------------
	.section	.nv.global,"aw",@nobits
.nv.global:
	.type		_ZN39_INTERNAL_72c9a8eb_4_k_cu_71924617_27964cute1_E,@object
	.size		_ZN39_INTERNAL_72c9a8eb_4_k_cu_71924617_27964cute1_E,(_ZN39_INTERNAL_72c9a8eb_4_k_cu_71924617_27964cuda3std3__45__cpo6cbeginE - _ZN39_INTERNAL_72c9a8eb_4_k_cu_71924617_27964cute1_E)
_ZN39_INTERNAL_72c9a8eb_4_k_cu_71924617_27964cute1_E:
	.zero		1
	.type		_ZN39_INTERNAL_72c9a8eb_4_k_cu_71924617_27964cuda3std3__45__cpo6cbeginE,@object
	.size		_ZN39_INTERNAL_72c9a8eb_4_k_cu_71924617_27964cuda3std3__45__cpo6cbeginE,(_ZN39_INTERNAL_72c9a8eb_4_k_cu_71924617_27964cuda3std3__48in_placeE - _ZN39_INTERNAL_72c9a8eb_4_k_cu_71924617_27964cuda3std3__45__cpo6cbeginE)
_ZN39_INTERNAL_72c9a8eb_4_k_cu_71924617_27964cuda3std3__45__cpo6cbeginE:
	.zero		1
	.type		_ZN39_INTERNAL_72c9a8eb_4_k_cu_71924617_27964cuda3std3__48in_placeE,@object
	.size		_ZN39_INTERNAL_72c9a8eb_4_k_cu_71924617_27964cuda3std3__48in_placeE,(_ZN39_INTERNAL_72c9a8eb_4_k_cu_71924617_27964cuda3std6ranges3__45__cpo9iter_moveE - _ZN39_INTERNAL_72c9a8eb_4_k_cu_71924617_27964cuda3std3__48in_placeE)
_ZN39_INTERNAL_72c9a8eb_4_k_cu_71924617_27964cuda3std3__48in_placeE:
	.zero		1
	.type		_ZN39_INTERNAL_72c9a8eb_4_k_cu_71924617_27964cuda3std6ranges3__45__cpo9iter_moveE,@object
	.size		_ZN39_INTERNAL_72c9a8eb_4_k_cu_71924617_27964cuda3std6ranges3__45__cpo9iter_moveE,(_ZN39_INTERNAL_72c9a8eb_4_k_cu_71924617_27964cuda3std3__45__cpo5beginE - _ZN39_INTERNAL_72c9a8eb_4_k_cu_71924617_27964cuda3std6ranges3__45__cpo9iter_moveE)
_ZN39_INTERNAL_72c9a8eb_4_k_cu_71924617_27964cuda3std6ranges3__45__cpo9iter_moveE:
	.zero		1
	.type		_ZN39_INTERNAL_72c9a8eb_4_k_cu_71924617_27964cuda3std3__45__cpo5beginE,@object
	.size		_ZN39_INTERNAL_72c9a8eb_4_k_cu_71924617_27964cuda3std3__45__cpo5beginE,(_ZN39_INTERNAL_72c9a8eb_4_k_cu_71924617_27964cuda3std3__441_GLOBAL__N__72c9a8eb_4_k_cu_71924617_27966ignoreE - _ZN39_INTERNAL_72c9a8eb_4_k_cu_71924617_27964cuda3std3__45__cpo5beginE)
_ZN39_INTERNAL_72c9a8eb_4_k_cu_71924617_27964cuda3std3__45__cpo5beginE:
	.zero		1
	.type		_ZN39_INTERNAL_72c9a8eb_4_k_cu_71924617_27964cuda3std3__441_GLOBAL__N__72c9a8eb_4_k_cu_71924617_27966ignoreE,@object
	.size		_ZN39_INTERNAL_72c9a8eb_4_k_cu_71924617_27964cuda3std3__441_GLOBAL__N__72c9a8eb_4_k_cu_71924617_27966ignoreE,(_ZN39_INTERNAL_72c9a8eb_4_k_cu_71924617_27964cute7productE - _ZN39_INTERNAL_72c9a8eb_4_k_cu_71924617_27964cuda3std3__441_GLOBAL__N__72c9a8eb_4_k_cu_71924617_27966ignoreE)
_ZN39_INTERNAL_72c9a8eb_4_k_cu_71924617_27964cuda3std3__441_GLOBAL__N__72c9a8eb_4_k_cu_71924617_27966ignoreE:
	.zero		1
	.type		_ZN39_INTERNAL_72c9a8eb_4_k_cu_71924617_27964cute7productE,@object
	.size		_ZN39_INTERNAL_72c9a8eb_4_k_cu_71924617_27964cute7productE,(_ZN39_INTERNAL_72c9a8eb_4_k_cu_71924617_27964cuda3std3__45__cpo3endE - _ZN39_INTERNAL_72c9a8eb_4_k_cu_71924617_27964cute7productE)
_ZN39_INTERNAL_72c9a8eb_4_k_cu_71924617_27964cute7productE:
	.zero		1
	.type		_ZN39_INTERNAL_72c9a8eb_4_k_cu_71924617_27964cuda3std3__45__cpo3endE,@object
	.size		_ZN39_INTERNAL_72c9a8eb_4_k_cu_71924617_27964cuda3std3__45__cpo3endE,(_ZN39_INTERNAL_72c9a8eb_4_k_cu_71924617_27964cuda3std3__419piecewise_constructE - _ZN39_INTERNAL_72c9a8eb_4_k_cu_71924617_27964cuda3std3__45__cpo3endE)
_ZN39_INTERNAL_72c9a8eb_4_k_cu_71924617_27964cuda3std3__45__cpo3endE:
	.zero		1
	.type		_ZN39_INTERNAL_72c9a8eb_4_k_cu_71924617_27964cuda3std3__419piecewise_constructE,@object
	.size		_ZN39_INTERNAL_72c9a8eb_4_k_cu_71924617_27964cuda3std3__419piecewise_constructE,(_ZN39_INTERNAL_72c9a8eb_4_k_cu_71924617_27964cuda3std3__45__cpo4cendE - _ZN39_INTERNAL_72c9a8eb_4_k_cu_71924617_27964cuda3std3__419piecewise_constructE)
_ZN39_INTERNAL_72c9a8eb_4_k_cu_71924617_27964cuda3std3__419piecewise_constructE:
	.zero		1
	.type		_ZN39_INTERNAL_72c9a8eb_4_k_cu_71924617_27964cuda3std3__45__cpo4cendE,@object
	.size		_ZN39_INTERNAL_72c9a8eb_4_k_cu_71924617_27964cuda3std3__45__cpo4cendE,(_ZN39_INTERNAL_72c9a8eb_4_k_cu_71924617_27964cuda3std6ranges3__45__cpo4swapE - _ZN39_INTERNAL_72c9a8eb_4_k_cu_71924617_27964cuda3std3__45__cpo4cendE)
_ZN39_INTERNAL_72c9a8eb_4_k_cu_71924617_27964cuda3std3__45__cpo4cendE:
	.zero		1
	.type		_ZN39_INTERNAL_72c9a8eb_4_k_cu_71924617_27964cuda3std6ranges3__45__cpo4swapE,@object
	.size		_ZN39_INTERNAL_72c9a8eb_4_k_cu_71924617_27964cuda3std6ranges3__45__cpo4swapE,(.L_7 - _ZN39_INTERNAL_72c9a8eb_4_k_cu_71924617_27964cuda3std6ranges3__45__cpo4swapE)
_ZN39_INTERNAL_72c9a8eb_4_k_cu_71924617_27964cuda3std6ranges3__45__cpo4swapE:
	.zero		1
.L_7:


//--------------------- .nv.constant0._ZN7cutlass13device_kernelINS_4conv6kernel13ConvUniversalINS1_16ConvProblemShapeILNS1_8OperatorE0ELi3EEENS1_10collective14CollectiveConvINS1_46MainloopSm90TmaGmmaWarpSpecializedImplicitGemmILS5_0ELi9ELi3EN4cute5tupleIJNSA_1CILi1EEESD_SD_EEENS1_36KernelImplicitTmaWarpSpecializedSm90ELi1EEENSB_IJNSC_ILi64EEENSC_ILi128EEENSB_IJSH_EEEEEENS_10bfloat16_tESL_NSA_8TiledMMAINSA_8MMA_AtomIJNSA_4SM904GMMA28MMA_64x128x16_F32BF16BF16_SSILNSP_5MajorE0ELSR_0ELNSP_7ScaleInE1ELSS_1EEEEEENSA_6LayoutISE_NSB_IJNSC_ILi0EEESW_SW_EEEEENSB_IJNSA_10UnderscoreESZ_SZ_EEEEENS7_6detail26Sm90ImplicitGemmTileTraitsINSA_20SM90_TMA_LOAD_IM2COLENSA_14ComposedLayoutINSA_7SwizzleILi3ELi4ELi3EEENSA_18smem_ptr_flag_bitsILi16EEENSV_INSB_IJNSB_IJNSC_ILi8EEES1A_EEENSB_IJSH_SD_EEENSB_IJSD_NSC_ILi9EEEEEEEEENSB_IJNSB_IJSH_NSC_ILi512EEEEEENSB_IJSD_SW_EEENSB_IJSW_NSC_ILi4096EEEEEEEEEEEEEvEENS13_INSA_13SM90_TMA_LOADENS15_IS17_S19_NSV_INSB_IJNSB_IJS1A_NSC_ILi16EEEEEES1C_S1E_EEENSB_IJS1H_S1I_NSB_IJSW_NSC_ILi8192EEEEEEEEEEEEEvEEEENS_8epilogue10collective6detail29Sm90TmaWarpSpecializedAdapterINS21_15DefaultEpilogueISL_NSB_IJNSB_IJllllEEESD_SW_EEES26_NS20_6thread17LinearCombinationISL_Li1EffLNS27_9ScaleType4KindE0ELNS_15FloatRoundStyleE2ESL_EENS_4gemm15EpilogueDefaultEEEEEvvEEEEvNT_6ParamsE --------------------------
	.section	.nv.constant0._ZN7cutlass13device_kernelINS_4conv6kernel13ConvUniversalINS1_16ConvProblemShapeILNS1_8OperatorE0ELi3EEENS1_10collective14CollectiveConvINS1_46MainloopSm90TmaGmmaWarpSpecializedImplicitGemmILS5_0ELi9ELi3EN4cute5tupleIJNSA_1CILi1EEESD_SD_EEENS1_36KernelImplicitTmaWarpSpecializedSm90ELi1EEENSB_IJNSC_ILi64EEENSC_ILi128EEENSB_IJSH_EEEEEENS_10bfloat16_tESL_NSA_8TiledMMAINSA_8MMA_AtomIJNSA_4SM904GMMA28MMA_64x128x16_F32BF16BF16_SSILNSP_5MajorE0ELSR_0ELNSP_7ScaleInE1ELSS_1EEEEEENSA_6LayoutISE_NSB_IJNSC_ILi0EEESW_SW_EEEEENSB_IJNSA_10UnderscoreESZ_SZ_EEEEENS7_6detail26Sm90ImplicitGemmTileTraitsINSA_20SM90_TMA_LOAD_IM2COLENSA_14ComposedLayoutINSA_7SwizzleILi3ELi4ELi3EEENSA_18smem_ptr_flag_bitsILi16EEENSV_INSB_IJNSB_IJNSC_ILi8EEES1A_EEENSB_IJSH_SD_EEENSB_IJSD_NSC_ILi9EEEEEEEEENSB_IJNSB_IJSH_NSC_ILi512EEEEEENSB_IJSD_SW_EEENSB_IJSW_NSC_ILi4096EEEEEEEEEEEEEvEENS13_INSA_13SM90_TMA_LOADENS15_IS17_S19_NSV_INSB_IJNSB_IJS1A_NSC_ILi16EEEEEES1C_S1E_EEENSB_IJS1H_S1I_NSB_IJSW_NSC_ILi8192EEEEEEEEEEEEEvEEEENS_8epilogue10collective6detail29Sm90TmaWarpSpecializedAdapterINS21_15DefaultEpilogueISL_NSB_IJNSB_IJllllEEESD_SW_EEES26_NS20_6thread17LinearCombinationISL_Li1EffLNS27_9ScaleType4KindE0ELNS_15FloatRoundStyleE2ESL_EENS_4gemm15EpilogueDefaultEEEEEvvEEEEvNT_6ParamsE,"a",@progbits
	.sectionflags	@""
	.align	4
.nv.constant0._ZN7cutlass13device_kernelINS_4conv6kernel13ConvUniversalINS1_16ConvProblemShapeILNS1_8OperatorE0ELi3EEENS1_10collective14CollectiveConvINS1_46MainloopSm90TmaGmmaWarpSpecializedImplicitGemmILS5_0ELi9ELi3EN4cute5tupleIJNSA_1CILi1EEESD_SD_EEENS1_36KernelImplicitTmaWarpSpecializedSm90ELi1EEENSB_IJNSC_ILi64EEENSC_ILi128EEENSB_IJSH_EEEEEENS_10bfloat16_tESL_NSA_8TiledMMAINSA_8MMA_AtomIJNSA_4SM904GMMA28MMA_64x128x16_F32BF16BF16_SSILNSP_5MajorE0ELSR_0ELNSP_7ScaleInE1ELSS_1EEEEEENSA_6LayoutISE_NSB_IJNSC_ILi0EEESW_SW_EEEEENSB_IJNSA_10UnderscoreESZ_SZ_EEEEENS7_6detail26Sm90ImplicitGemmTileTraitsINSA_20SM90_TMA_LOAD_IM2COLENSA_14ComposedLayoutINSA_7SwizzleILi3ELi4ELi3EEENSA_18smem_ptr_flag_bitsILi16EEENSV_INSB_IJNSB_IJNSC_ILi8EEES1A_EEENSB_IJSH_SD_EEENSB_IJSD_NSC_ILi9EEEEEEEEENSB_IJNSB_IJSH_NSC_ILi512EEEEEENSB_IJSD_SW_EEENSB_IJSW_NSC_ILi4096EEEEEEEEEEEEEvEENS13_INSA_13SM90_TMA_LOADENS15_IS17_S19_NSV_INSB_IJNSB_IJS1A_NSC_ILi16EEEEEES1C_S1E_EEENSB_IJS1H_S1I_NSB_IJSW_NSC_ILi8192EEEEEEEEEEEEEvEEEENS_8epilogue10collective6detail29Sm90TmaWarpSpecializedAdapterINS21_15DefaultEpilogueISL_NSB_IJNSB_IJllllEEESD_SW_EEES26_NS20_6thread17LinearCombinationISL_Li1EffLNS27_9ScaleType4KindE0ELNS_15FloatRoundStyleE2ESL_EENS_4gemm15EpilogueDefaultEEEEEvvEEEEvNT_6ParamsE:
	.zero		1664


//--------------------- SYMBOLS --------------------------

	.type		.nv.reservedSmem.offset0,@object
	.size		.nv.reservedSmem.offset0,0x4
